	.headerflags	@"EF_CUDA_TEXMODE_UNIFIED EF_CUDA_64BIT_ADDRESS EF_CUDA_ACCELERATORS EF_CUDA_SM90 EF_CUDA_VIRTUAL_SM(EF_CUDA_SM90)"
	.elftype	@"ET_EXEC"


//--------------------- .nv.info                  --------------------------
	.section	.nv.info,"",@"SHT_CUDA_INFO"
	.align	4


	//----- nvinfo : EIATTR_REGCOUNT
	.align		4
        /*0000*/ 	.byte	0x04, 0x2f
        /*0002*/ 	.short	(.L_3 - .L_2)
	.align		4
.L_2:
        /*0004*/ 	.word	index@(triton_poi_fused_cat_5)
        /*0008*/ 	.word	0x0000005e


	//----- nvinfo : EIATTR_MIN_STACK_SIZE
	.align		4
.L_3:
        /*000c*/ 	.byte	0x04, 0x12
        /*000e*/ 	.short	(.L_5 - .L_4)
	.align		4
.L_4:
        /*0010*/ 	.word	index@(triton_poi_fused_cat_5)
        /*0014*/ 	.word	0x00000000


	//----- nvinfo : EIATTR_FRAME_SIZE
	.align		4
.L_5:
        /*0018*/ 	.byte	0x04, 0x11
        /*001a*/ 	.short	(.L_7 - .L_6)
	.align		4
.L_6:
        /*001c*/ 	.word	index@(triton_poi_fused_cat_5)
        /*0020*/ 	.word	0x00000000


	//----- nvinfo : EIATTR_MIN_STACK_SIZE
	.align		4
.L_7:
        /*0024*/ 	.byte	0x04, 0x12
        /*0026*/ 	.short	(.L_9 - .L_8)
	.align		4
.L_8:
        /*0028*/ 	.word	index@(triton_poi_fused_cat_5)
        /*002c*/ 	.word	0x00000000
.L_9:


//--------------------- .nv.info.triton_poi_fused_cat_5 --------------------------
	.section	.nv.info.triton_poi_fused_cat_5,"",@"SHT_CUDA_INFO"
	.sectionflags	@""
	.align	4


	//----- nvinfo : EIATTR_CUDA_API_VERSION
	.align		4
        /*0000*/ 	.byte	0x04, 0x37
        /*0002*/ 	.short	(.L_11 - .L_10)
.L_10:
        /*0004*/ 	.word	0x0000007c


	//----- nvinfo : EIATTR_KPARAM_INFO
	.align		4
.L_11:
        /*0008*/ 	.byte	0x04, 0x17
        /*000a*/ 	.short	(.L_13 - .L_12)
.L_12:
        /*000c*/ 	.word	0x00000000
        /*0010*/ 	.short	0x0015
        /*0012*/ 	.short	0x00a8
        /*0014*/ 	.byte	0x00, 0xf0, 0x11, 0x00


	//----- nvinfo : EIATTR_KPARAM_INFO
	.align		4
.L_13:
        /*0018*/ 	.byte	0x04, 0x17
        /*001a*/ 	.short	(.L_15 - .L_14)
.L_14:
        /*001c*/ 	.word	0x00000000
        /*0020*/ 	.short	0x0014
        /*0022*/ 	.short	0x00a0
        /*0024*/ 	.byte	0x00, 0xf4, 0x21, 0x00


	//----- nvinfo : EIATTR_KPARAM_INFO
	.align		4
.L_15:
        /*0028*/ 	.byte	0x04, 0x17
        /*002a*/ 	.short	(.L_17 - .L_16)
.L_16:
        /*002c*/ 	.word	0x00000000
        /*0030*/ 	.short	0x0013
        /*0032*/ 	.short	0x0098
        /*0034*/ 	.byte	0x00, 0xf4, 0x21, 0x00


	//----- nvinfo : EIATTR_KPARAM_INFO
	.align		4
.L_17:
        /*0038*/ 	.byte	0x04, 0x17
        /*003a*/ 	.short	(.L_19 - .L_18)
.L_18:
        /*003c*/ 	.word	0x00000000
        /*0040*/ 	.short	0x0012
        /*0042*/ 	.short	0x0090
        /*0044*/ 	.byte	0x00, 0xf4, 0x21, 0x00


	//----- nvinfo : EIATTR_KPARAM_INFO
	.align		4
.L_19:
        /*0048*/ 	.byte	0x04, 0x17
        /*004a*/ 	.short	(.L_21 - .L_20)
.L_20:
        /*004c*/ 	.word	0x00000000
        /*0050*/ 	.short	0x0011
        /*0052*/ 	.short	0x0088
        /*0054*/ 	.byte	0x00, 0xf4, 0x21, 0x00


	//----- nvinfo : EIATTR_KPARAM_INFO
	.align		4
.L_21:
        /*0058*/ 	.byte	0x04, 0x17
        /*005a*/ 	.short	(.L_23 - .L_22)
.L_22:
        /*005c*/ 	.word	0x00000000
        /*0060*/ 	.short	0x0010
        /*0062*/ 	.short	0x0080
        /*0064*/ 	.byte	0x00, 0xf4, 0x21, 0x00


	//----- nvinfo : EIATTR_KPARAM_INFO
	.align		4
.L_23:
        /*0068*/ 	.byte	0x04, 0x17
        /*006a*/ 	.short	(.L_25 - .L_24)
.L_24:
        /*006c*/ 	.word	0x00000000
        /*0070*/ 	.short	0x000f
        /*0072*/ 	.short	0x0078
        /*0074*/ 	.byte	0x00, 0xf4, 0x21, 0x00


	//----- nvinfo : EIATTR_KPARAM_INFO
	.align		4
.L_25:
        /*0078*/ 	.byte	0x04, 0x17
        /*007a*/ 	.short	(.L_27 - .L_26)
.L_26:
        /*007c*/ 	.word	0x00000000
        /*0080*/ 	.short	0x000e
        /*0082*/ 	.short	0x0070
        /*0084*/ 	.byte	0x00, 0xf4, 0x21, 0x00


	//----- nvinfo : EIATTR_KPARAM_INFO
	.align		4
.L_27:
        /*0088*/ 	.byte	0x04, 0x17
        /*008a*/ 	.short	(.L_29 - .L_28)
.L_28:
        /*008c*/ 	.word	0x00000000
        /*0090*/ 	.short	0x000d
        /*0092*/ 	.short	0x0068
        /*0094*/ 	.byte	0x00, 0xf4, 0x21, 0x00


	//----- nvinfo : EIATTR_KPARAM_INFO
	.align		4
.L_29:
        /*0098*/ 	.byte	0x04, 0x17
        /*009a*/ 	.short	(.L_31 - .L_30)
.L_30:
        /*009c*/ 	.word	0x00000000
        /*00a0*/ 	.short	0x000c
        /*00a2*/ 	.short	0x0060
        /*00a4*/ 	.byte	0x00, 0xf4, 0x21, 0x00


	//----- nvinfo : EIATTR_KPARAM_INFO
	.align		4
.L_31:
        /*00a8*/ 	.byte	0x04, 0x17
        /*00aa*/ 	.short	(.L_33 - .L_32)
.L_32:
        /*00ac*/ 	.word	0x00000000
        /*00b0*/ 	.short	0x000b
        /*00b2*/ 	.short	0x0058
        /*00b4*/ 	.byte	0x00, 0xf4, 0x21, 0x00


	//----- nvinfo : EIATTR_KPARAM_INFO
	.align		4
.L_33:
        /*00b8*/ 	.byte	0x04, 0x17
        /*00ba*/ 	.short	(.L_35 - .L_34)
.L_34:
        /*00bc*/ 	.word	0x00000000
        /*00c0*/ 	.short	0x000a
        /*00c2*/ 	.short	0x0050
        /*00c4*/ 	.byte	0x00, 0xf4, 0x21, 0x00


	//----- nvinfo : EIATTR_KPARAM_INFO
	.align		4
.L_35:
        /*00c8*/ 	.byte	0x04, 0x17
        /*00ca*/ 	.short	(.L_37 - .L_36)
.L_36:
        /*00cc*/ 	.word	0x00000000
        /*00d0*/ 	.short	0x0009
        /*00d2*/ 	.short	0x0048
        /*00d4*/ 	.byte	0x00, 0xf4, 0x21, 0x00


	//----- nvinfo : EIATTR_KPARAM_INFO
	.align		4
.L_37:
        /*00d8*/ 	.byte	0x04, 0x17
        /*00da*/ 	.short	(.L_39 - .L_38)
.L_38:
        /*00dc*/ 	.word	0x00000000
        /*00e0*/ 	.short	0x0008
        /*00e2*/ 	.short	0x0040
        /*00e4*/ 	.byte	0x00, 0xf4, 0x21, 0x00


	//----- nvinfo : EIATTR_KPARAM_INFO
	.align		4
.L_39:
        /*00e8*/ 	.byte	0x04, 0x17
        /*00ea*/ 	.short	(.L_41 - .L_40)
.L_40:
        /*00ec*/ 	.word	0x00000000
        /*00f0*/ 	.short	0x0007
        /*00f2*/ 	.short	0x0038
        /*00f4*/ 	.byte	0x00, 0xf4, 0x21, 0x00


	//----- nvinfo : EIATTR_KPARAM_INFO
	.align		4
.L_41:
        /*00f8*/ 	.byte	0x04, 0x17
        /*00fa*/ 	.short	(.L_43 - .L_42)
.L_42:
        /*00fc*/ 	.word	0x00000000
        /*0100*/ 	.short	0x0006
        /*0102*/ 	.short	0x0030
        /*0104*/ 	.byte	0x00, 0xf4, 0x21, 0x00


	//----- nvinfo : EIATTR_KPARAM_INFO
	.align		4
.L_43:
        /*0108*/ 	.byte	0x04, 0x17
        /*010a*/ 	.short	(.L_45 - .L_44)
.L_44:
        /*010c*/ 	.word	0x00000000
        /*0110*/ 	.short	0x0005
        /*0112*/ 	.short	0x0028
        /*0114*/ 	.byte	0x00, 0xf4, 0x21, 0x00


	//----- nvinfo : EIATTR_KPARAM_INFO
	.align		4
.L_45:
        /*0118*/ 	.byte	0x04, 0x17
        /*011a*/ 	.short	(.L_47 - .L_46)
.L_46:
        /*011c*/ 	.word	0x00000000
        /*0120*/ 	.short	0x0004
        /*0122*/ 	.short	0x0020
        /*0124*/ 	.byte	0x00, 0xf4, 0x21, 0x00


	//----- nvinfo : EIATTR_KPARAM_INFO
	.align		4
.L_47:
        /*0128*/ 	.byte	0x04, 0x17
        /*012a*/ 	.short	(.L_49 - .L_48)
.L_48:
        /*012c*/ 	.word	0x00000000
        /*0130*/ 	.short	0x0003
        /*0132*/ 	.short	0x0018
        /*0134*/ 	.byte	0x00, 0xf4, 0x21, 0x00


	//----- nvinfo : EIATTR_KPARAM_INFO
	.align		4
.L_49:
        /*0138*/ 	.byte	0x04, 0x17
        /*013a*/ 	.short	(.L_51 - .L_50)
.L_50:
        /*013c*/ 	.word	0x00000000
        /*0140*/ 	.short	0x0002
        /*0142*/ 	.short	0x0010
        /*0144*/ 	.byte	0x00, 0xf4, 0x21, 0x00


	//----- nvinfo : EIATTR_KPARAM_INFO
	.align		4
.L_51:
        /*0148*/ 	.byte	0x04, 0x17
        /*014a*/ 	.short	(.L_53 - .L_52)
.L_52:
        /*014c*/ 	.word	0x00000000
        /*0150*/ 	.short	0x0001
        /*0152*/ 	.short	0x0008
        /*0154*/ 	.byte	0x00, 0xf4, 0x21, 0x00


	//----- nvinfo : EIATTR_KPARAM_INFO
	.align		4
.L_53:
        /*0158*/ 	.byte	0x04, 0x17
        /*015a*/ 	.short	(.L_55 - .L_54)
.L_54:
        /*015c*/ 	.word	0x00000000
        /*0160*/ 	.short	0x0000
        /*0162*/ 	.short	0x0000
        /*0164*/ 	.byte	0x00, 0xf4, 0x21, 0x00


	//----- nvinfo : EIATTR_SPARSE_MMA_MASK
	.align		4
.L_55:
        /*0168*/ 	.byte	0x03, 0x50
        /*016a*/ 	.short	0x0000


	//----- nvinfo : EIATTR_MAXREG_COUNT
	.align		4
        /*016c*/ 	.byte	0x03, 0x1b
        /*016e*/ 	.short	0x00ff


	//----- nvinfo : EIATTR_EXIT_INSTR_OFFSETS
	.align		4
        /*0170*/ 	.byte	0x04, 0x1c
        /*0172*/ 	.short	(.L_57 - .L_56)


	//   ....[0]....
.L_56:
        /*0174*/ 	.word	0x00002460


	//----- nvinfo : EIATTR_REQNTID
	.align		4
.L_57:
        /*0178*/ 	.byte	0x04, 0x10
        /*017a*/ 	.short	(.L_59 - .L_58)
.L_58:
        /*017c*/ 	.word	0x00000080
        /*0180*/ 	.word	0x00000001
        /*0184*/ 	.word	0x00000001


	//----- nvinfo : EIATTR_CBANK_PARAM_SIZE
	.align		4
.L_59:
        /*0188*/ 	.byte	0x03, 0x19
        /*018a*/ 	.short	0x00ac


	//----- nvinfo : EIATTR_PARAM_CBANK
	.align		4
        /*018c*/ 	.byte	0x04, 0x0a
        /*018e*/ 	.short	(.L_61 - .L_60)
	.align		4
.L_60:
        /*0190*/ 	.word	index@(.nv.constant0.triton_poi_fused_cat_5)
        /*0194*/ 	.short	0x0210
        /*0196*/ 	.short	0x00ac


	//----- nvinfo : EIATTR_SW_WAR
	.align		4
.L_61:
        /*0198*/ 	.byte	0x04, 0x36
        /*019a*/ 	.short	(.L_63 - .L_62)
.L_62:
        /*019c*/ 	.word	0x00000008
.L_63:


//--------------------- .nv.callgraph             --------------------------
	.section	.nv.callgraph,"",@"SHT_CUDA_CALLGRAPH"
	.align	4
	.sectionentsize	8
	.align		4
        /*0000*/ 	.word	0x00000000
	.align		4
        /*0004*/ 	.word	0xffffffff
	.align		4
        /*0008*/ 	.word	0x00000000
	.align		4
        /*000c*/ 	.word	0xfffffffe
	.align		4
        /*0010*/ 	.word	0x00000000
	.align		4
        /*0014*/ 	.word	0xfffffffd
	.align		4
        /*0018*/ 	.word	0x00000000
	.align		4
        /*001c*/ 	.word	0xfffffffc


//--------------------- .nv.constant4             --------------------------
	.section	.nv.constant4,"a",@progbits
	.align	8
	.align		8
.nv.constant4:
        /*0000*/ 	.dword	_$_str
	.align		8
        /*0008*/ 	.dword	_$_str_$_2


//--------------------- .text.triton_poi_fused_cat_5 --------------------------
	.section	.text.triton_poi_fused_cat_5,"ax",@progbits
	.align	128
        .global         triton_poi_fused_cat_5
        .type           triton_poi_fused_cat_5,@function
        .size           triton_poi_fused_cat_5,(.L_x_1 - triton_poi_fused_cat_5)
        .other          triton_poi_fused_cat_5,@"STO_CUDA_ENTRY STV_DEFAULT"
triton_poi_fused_cat_5:
.text.triton_poi_fused_cat_5:
[----:B------:R-:W-:Y:S01]  /*0000*/  LDC R1, c[0x0][0x28] ;  /* 0x00000a00ff017b82 */ /* 0x000fe20000000800 */
[----:B------:R-:W1:Y:S07]  /*0010*/  S2R R0, SR_TID.X ;  /* 0x0000000000007919 */ /* 0x000e6e0000002100 */
[----:B------:R-:W2:Y:S01]  /*0020*/  LDC.64 R4, c[0x0][0x220] ;  /* 0x00008800ff047b82 */ /* 0x000ea20000000a00 */
[----:B------:R-:W-:Y:S01]  /*0030*/  CS2R R74, SRZ ;  /* 0x00000000004a7805 */ /* 0x000fe2000001ff00 */
[----:B------:R-:W-:Y:S01]  /*0040*/  ULDC.64 UR4, c[0x0][0x208] ;  /* 0x0000820000047ab9 */ /* 0x000fe20000000a00 */
[----:B------:R-:W3:Y:S01]  /*0050*/  S2R R11, SR_CTAID.X ;  /* 0x00000000000b7919 */ /* 0x000ee20000002500 */
[----:B------:R-:W-:-:S02]  /*0060*/  CS2R R66, SRZ ;  /* 0x0000000000427805 */ /* 0x000fc4000001ff00 */
[----:B------:R-:W-:Y:S02]  /*0070*/  CS2R R58, SRZ ;  /* 0x00000000003a7805 */ /* 0x000fe4000001ff00 */
[----:B------:R-:W-:Y:S02]  /*0080*/  CS2R R52, SRZ ;  /* 0x0000000000347805 */ /* 0x000fe4000001ff00 */
[----:B------:R-:W-:Y:S02]  /*0090*/  CS2R R54, SRZ ;  /* 0x0000000000367805 */ /* 0x000fe4000001ff00 */
[----:B------:R-:W-:Y:S01]  /*00a0*/  CS2R R12, SRZ ;  /* 0x00000000000c7805 */ /* 0x000fe2000001ff00 */
[----:B------:R-:W4:Y:S01]  /*00b0*/  LDC.64 R6, c[0x0][0x248] ;  /* 0x00009200ff067b82 */ /* 0x000f220000000a00 */
[----:B------:R-:W-:Y:S02]  /*00c0*/  CS2R R14, SRZ ;  /* 0x00000000000e7805 */ /* 0x000fe4000001ff00 */
[----:B------:R-:W-:Y:S01]  /*00d0*/  CS2R R16, SRZ ;  /* 0x0000000000107805 */ /* 0x000fe2000001ff00 */
[----:B------:R-:W-:Y:S01]  /*00e0*/  ULDC.64 UR6, c[0x0][0x238] ;  /* 0x00008e0000067ab9 */ /* 0x000fe20000000a00 */
[----:B------:R-:W-:Y:S01]  /*00f0*/  ULDC.64 UR8, c[0x0][0x260] ;  /* 0x0000980000087ab9 */ /* 0x000fe20000000a00 */
[----:B------:R-:W-:Y:S01]  /*0100*/  ULDC.64 UR10, c[0x0][0x288] ;  /* 0x0000a200000a7ab9 */ /* 0x000fe20000000a00 */
[----:B-1----:R-:W-:-:S05]  /*0110*/  IMAD.SHL.U32 R0, R0, 0x4, RZ ;  /* 0x0000000400007824 */ /* 0x002fca00078e00ff */
[----:B------:R-:W-:-:S05]  /*0120*/  LOP3.LUT R0, R0, 0x1fc, RZ, 0xc0, !PT ;  /* 0x000001fc00007812 */ /* 0x000fca00078ec0ff */
[----:B---3--:R-:W-:-:S05]  /*0130*/  IMAD R0, R11, 0x200, R0 ;  /* 0x000002000b007824 */ /* 0x008fca00078e0200 */
[----:B------:R-:W-:-:S04]  /*0140*/  SHF.R.S32.HI R3, RZ, 0x1f, R0 ;  /* 0x0000001fff037819 */ /* 0x000fc80000011400 */
[----:B------:R-:W-:-:S04]  /*0150*/  LEA.HI R8, R3, R0, RZ, 0x4 ;  /* 0x0000000003087211 */ /* 0x000fc800078f20ff */
[----:B------:R-:W-:-:S05]  /*0160*/  SHF.R.S32.HI R51, RZ, 0x4, R8 ;  /* 0x00000004ff337819 */ /* 0x000fca0000011408 */
[----:B------:R-:W-:-:S05]  /*0170*/  IMAD.HI R2, R51, 0x2aaaaaab, RZ ;  /* 0x2aaaaaab33027827 */ /* 0x000fca00078e02ff */
[----:B------:R-:W-:-:S04]  /*0180*/  SHF.R.U32.HI R3, RZ, 0x1f, R2 ;  /* 0x0000001fff037819 */ /* 0x000fc80000011602 */
[----:B------:R-:W-:-:S05]  /*0190*/  LEA.HI R2, R2, R3, RZ, 0x19 ;  /* 0x0000000302027211 */ /* 0x000fca00078fc8ff */
[----:B------:R-:W-:Y:S02]  /*01a0*/  IMAD R51, R2, -0x300, R51 ;  /* 0xfffffd0002337824 */ /* 0x000fe400078e0233 */
[----:B------:R-:W1:Y:S02]  /*01b0*/  LDC.64 R2, c[0x0][0x298] ;  /* 0x0000a600ff027b82 */ /* 0x000e640000000a00 */
[C---:B--2---:R-:W-:Y:S01]  /*01c0*/  IMAD.WIDE R4, R51.reuse, 0x4, R4 ;  /* 0x0000000433047825 */ /* 0x044fe200078e0204 */
[C---:B------:R-:W-:Y:S02]  /*01d0*/  ISETP.GE.AND P0, PT, R51.reuse, 0xc0, PT ;  /* 0x000000c03300780c */ /* 0x040fe40003f06270 */
[----:B------:R-:W-:-:S11]  /*01e0*/  ISETP.GT.AND P2, PT, R51, 0x23f, PT ;  /* 0x0000023f3300780c */ /* 0x000fd60003f44270 */
[----:B------:R-:W2:Y:S04]  /*01f0*/  @!P0 LDG.E.EL R74, desc[UR4][R4.64] ;  /* 0x00000004044a8981 */ /* 0x000ea8000c2e1900 */
[----:B------:R-:W3:Y:S01]  /*0200*/  @!P0 LDG.E.EL R75, desc[UR4][R4.64] ;  /* 0x00000004044b8981 */ /* 0x000ee2000c2e1900 */
[----:B-1----:R-:W-:-:S03]  /*0210*/  IMAD.WIDE R2, R51, 0x4, R2 ;  /* 0x0000000433027825 */ /* 0x002fc600078e0202 */
[----:B------:R-:W5:Y:S04]  /*0220*/  @!P0 LDG.E.EL R66, desc[UR4][R4.64] ;  /* 0x0000000404428981 */ /* 0x000f68000c2e1900 */
[----:B------:R4:W2:Y:S04]  /*0230*/  @!P0 LDG.E.EL R58, desc[UR4][R4.64] ;  /* 0x00000004043a8981 */ /* 0x0008a8000c2e1900 */
[----:B------:R-:W2:Y:S04]  /*0240*/  @P2 LDG.E.EL R52, desc[UR4][R2.64+-0x900] ;  /* 0xfff7000402342981 */ /* 0x000ea8000c2e1900 */
[----:B------:R-:W2:Y:S04]  /*0250*/  @P2 LDG.E.EL R55, desc[UR4][R2.64+-0x900] ;  /* 0xfff7000402372981 */ /* 0x000ea8000c2e1900 */
[----:B------:R-:W2:Y:S01]  /*0260*/  @P2 LDG.E.EL R12, desc[UR4][R2.64+-0x900] ;  /* 0xfff70004020c2981 */ /* 0x000ea2000c2e1900 */
[----:B------:R-:W-:-:S02]  /*0270*/  VIADD R9, R51, 0xffffff40 ;  /* 0xffffff4033097836 */ /* 0x000fc40000000000 */
[----:B----4-:R-:W-:-:S03]  /*0280*/  IMAD.WIDE R4, R51, 0x4, R6 ;  /* 0x0000000433047825 */ /* 0x010fc600078e0206 */
[----:B------:R-:W-:Y:S01]  /*0290*/  ISETP.GE.U32.AND P1, PT, R9, 0xc0, PT ;  /* 0x000000c00900780c */ /* 0x000fe20003f26070 */
[----:B------:R-:W-:Y:S01]  /*02a0*/  IMAD.HI R7, R0, 0x2aaaaaab, RZ ;  /* 0x2aaaaaab00077827 */ /* 0x000fe200078e02ff */
[----:B------:R-:W-:-:S04]  /*02b0*/  SHF.R.S32.HI R10, RZ, 0x16, R11 ;  /* 0x00000016ff0a7819 */ /* 0x000fc8000001140b */
[----:B------:R-:W-:Y:S02]  /*02c0*/  SHF.R.U32.HI R18, RZ, 0x1f, R7 ;  /* 0x0000001fff127819 */ /* 0x000fe40000011607 */
[----:B------:R-:W-:Y:S02]  /*02d0*/  LOP3.LUT R9, R8, 0xfffffff0, RZ, 0xc0, !PT ;  /* 0xfffffff008097812 */ /* 0x000fe400078ec0ff */
[----:B------:R-:W-:Y:S01]  /*02e0*/  LEA.HI.SX32 R18, R7, R18, 0x15 ;  /* 0x0000001207127211 */ /* 0x000fe200078faaff */
[----:B------:R-:W-:Y:S01]  /*02f0*/  VIADD R7, R0, 0x2 ;  /* 0x0000000200077836 */ /* 0x000fe20000000000 */
[----:B------:R-:W-:Y:S01]  /*0300*/  SGXT R10, R10, 0x1 ;  /* 0x000000010a0a781a */ /* 0x000fe20000000200 */
[----:B------:R-:W4:Y:S01]  /*0310*/  @!P1 LDG.E.EL R13, desc[UR4][R4.64+-0x300] ;  /* 0xfffd0004040d9981 */ /* 0x000f22000c2e1900 */
[----:B------:R-:W-:Y:S02]  /*0320*/  IMAD.IADD R8, R0, 0x1, -R9 ;  /* 0x0000000100087824 */ /* 0x000fe400078e0a09 */
[----:B------:R-:W-:Y:S01]  /*0330*/  LEA.HI R9, R10, R7, RZ, 0x4 ;  /* 0x000000070a097211 */ /* 0x000fe200078f20ff */
[----:B------:R-:W-:Y:S01]  /*0340*/  VIADD R6, R0, 0x1 ;  /* 0x0000000100067836 */ /* 0x000fe20000000000 */
[----:B------:R-:W2:Y:S01]  /*0350*/  @!P1 LDG.E.EL R14, desc[UR4][R4.64+-0x300] ;  /* 0xfffd0004040e9981 */ /* 0x000ea2000c2e1900 */
[----:B------:R-:W-:-:S03]  /*0360*/  IMAD R19, R18, 0xc00, RZ ;  /* 0x00000c0012137824 */ /* 0x000fc600078e02ff */
[----:B------:R-:W2:Y:S01]  /*0370*/  @!P1 LDG.E.EL R15, desc[UR4][R4.64+-0x300] ;  /* 0xfffd0004040f9981 */ /* 0x000ea2000c2e1900 */
[----:B------:R-:W-:-:S03]  /*0380*/  LEA.HI R11, R10, R6, RZ, 0x4 ;  /* 0x000000060a0b7211 */ /* 0x000fc600078f20ff */
[----:B------:R1:W2:Y:S01]  /*0390*/  @!P1 LDG.E.EL R16, desc[UR4][R4.64+-0x300] ;  /* 0xfffd000404109981 */ /* 0x0002a2000c2e1900 */
[----:B------:R-:W-:Y:S01]  /*03a0*/  IMAD R8, R8, 0xc0, R19 ;  /* 0x000000c008087824 */ /* 0x000fe200078e0213 */
[----:B------:R-:W-:Y:S02]  /*03b0*/  LOP3.LUT R11, R11, 0xfffffff0, RZ, 0xc0, !PT ;  /* 0xfffffff00b0b7812 */ /* 0x000fe400078ec0ff */
[----:B------:R-:W-:Y:S02]  /*03c0*/  SHF.R.S32.HI R29, RZ, 0x1f, R51 ;  /* 0x0000001fff1d7819 */ /* 0x000fe40000011433 */
[----:B------:R-:W-:Y:S01]  /*03d0*/  IADD3 R21, P3, R51, R8, RZ ;  /* 0x0000000833157210 */ /* 0x000fe20007f7e0ff */
[----:B------:R-:W-:Y:S01]  /*03e0*/  IMAD.IADD R11, R6, 0x1, -R11 ;  /* 0x00000001060b7824 */ /* 0x000fe200078e0a0b */
[----:B-1----:R-:W-:Y:S01]  /*03f0*/  LOP3.LUT R4, R9, 0xfffffff0, RZ, 0xc0, !PT ;  /* 0xfffffff009047812 */ /* 0x002fe200078ec0ff */
[----:B------:R-:W-:Y:S01]  /*0400*/  VIADD R9, R0, 0x3 ;  /* 0x0000000300097836 */ /* 0x000fe20000000000 */
[----:B------:R-:W-:Y:S01]  /*0410*/  LEA.HI.X.SX32 R6, R8, R29, 0x1, P3 ;  /* 0x0000001d08067211 */ /* 0x000fe200018f0eff */
[----:B------:R-:W-:-:S02]  /*0420*/  IMAD.SHL.U32 R26, R21, 0x4, RZ ;  /* 0x00000004151a7824 */ /* 0x000fc400078e00ff */
[----:B------:R-:W-:Y:S01]  /*0430*/  IMAD.IADD R18, R7, 0x1, -R4 ;  /* 0x0000000107127824 */ /* 0x000fe200078e0a04 */
[----:B------:R-:W-:Y:S01]  /*0440*/  LEA.HI R10, R10, R9, RZ, 0x4 ;  /* 0x000000090a0a7211 */ /* 0x000fe200078f20ff */
[----:B------:R-:W1:Y:S01]  /*0450*/  LDC.64 R4, c[0x0][0x270] ;  /* 0x00009c00ff047b82 */ /* 0x000e620000000a00 */
[----:B------:R-:W-:Y:S01]  /*0460*/  SHF.L.U64.HI R21, R21, 0x2, R6 ;  /* 0x0000000215157819 */ /* 0x000fe20000010206 */
[--C-:B------:R-:W-:Y:S01]  /*0470*/  IMAD R40, R11, 0xc0, R19.reuse ;  /* 0x000000c00b287824 */ /* 0x100fe200078e0213 */
[----:B------:R-:W-:Y:S01]  /*0480*/  LOP3.LUT R10, R10, 0xfffffff0, RZ, 0xc0, !PT ;  /* 0xfffffff00a0a7812 */ /* 0x000fe200078ec0ff */
[----:B------:R-:W-:Y:S01]  /*0490*/  IMAD R42, R18, 0xc0, R19 ;  /* 0x000000c0122a7824 */ /* 0x000fe200078e0213 */
[----:B------:R-:W-:-:S03]  /*04a0*/  IADD3 R6, P3, R26, UR6, RZ ;  /* 0x000000061a067c10 */ /* 0x000fc6000ff7e0ff */
[----:B------:R-:W-:Y:S01]  /*04b0*/  IMAD.IADD R10, R9, 0x1, -R10 ;  /* 0x00000001090a7824 */ /* 0x000fe200078e0a0a */
[----:B------:R-:W-:Y:S01]  /*04c0*/  IADD3.X R7, R21, UR7, RZ, P3, !PT ;  /* 0x0000000715077c10 */ /* 0x000fe20009ffe4ff */
[C---:B------:R-:W-:Y:S02]  /*04d0*/  VIADD R9, R51.reuse, 0xfffffe80 ;  /* 0xfffffe8033097836 */ /* 0x040fe40000000000 */
[----:B------:R-:W-:Y:S02]  /*04e0*/  IMAD R44, R10, 0xc0, R19 ;  /* 0x000000c00a2c7824 */ /* 0x000fe400078e0213 */
[----:B-1----:R-:W-:Y:S01]  /*04f0*/  IMAD.WIDE R4, R51, 0x4, R4 ;  /* 0x0000000433047825 */ /* 0x002fe200078e0204 */
[----:B------:R-:W-:Y:S02]  /*0500*/  ISETP.GE.U32.AND P3, PT, R9, 0xc0, PT ;  /* 0x000000c00900780c */ /* 0x000fe40003f66070 */
[----:B------:R-:W-:Y:S02]  /*0510*/  CS2R R18, SRZ ;  /* 0x0000000000127805 */ /* 0x000fe4000001ff00 */
[----:B------:R-:W-:-:S02]  /*0520*/  IADD3 R10, P5, R26, UR8, RZ ;  /* 0x000000081a0a7c10 */ /* 0x000fc4000ffbe0ff */
[----:B------:R-:W-:Y:S02]  /*0530*/  CS2R R22, SRZ ;  /* 0x0000000000167805 */ /* 0x000fe4000001ff00 */
[----:B------:R-:W-:Y:S02]  /*0540*/  IADD3 R34, P4, R51, R40, RZ ;  /* 0x0000002833227210 */ /* 0x000fe40007f9e0ff */
[----:B------:R-:W-:Y:S02]  /*0550*/  CS2R R24, SRZ ;  /* 0x0000000000187805 */ /* 0x000fe4000001ff00 */
[----:B------:R-:W-:Y:S01]  /*0560*/  IADD3.X R11, R21, UR9, RZ, P5, !PT ;  /* 0x00000009150b7c10 */ /* 0x000fe2000affe4ff */
[----:B------:R1:W4:Y:S01]  /*0570*/  @!P1 LDG.E.EL R17, desc[UR4][R6.64+-0x300] ;  /* 0xfffd000406119981 */ /* 0x000322000c2e1900 */
[----:B------:R-:W-:Y:S02]  /*0580*/  IADD3 R26, P5, R26, UR10, RZ ;  /* 0x0000000a1a1a7c10 */ /* 0x000fe4000ffbe0ff */
[----:B------:R-:W-:Y:S01]  /*0590*/  LEA.HI.X.SX32 R9, R40, R29, 0x1, P4 ;  /* 0x0000001d28097211 */ /* 0x000fe200020f0eff */
[----:B------:R-:W4:Y:S01]  /*05a0*/  @!P3 LDG.E.EL R19, desc[UR4][R4.64+-0x600] ;  /* 0xfffa00040413b981 */ /* 0x000f22000c2e1900 */
[----:B------:R-:W-:-:S02]  /*05b0*/  IADD3.X R27, R21, UR11, RZ, P5, !PT ;  /* 0x0000000b151b7c10 */ /* 0x000fc4000affe4ff */
[----:B------:R-:W-:Y:S02]  /*05c0*/  CS2R R20, SRZ ;  /* 0x0000000000147805 */ /* 0x000fe4000001ff00 */
[C---:B------:R-:W-:Y:S01]  /*05d0*/  SHF.L.U64.HI R28, R34.reuse, 0x2, R9 ;  /* 0x00000002221c7819 */ /* 0x040fe20000010209 */
[----:B------:R-:W4:Y:S01]  /*05e0*/  @!P3 LDG.E.EL R23, desc[UR4][R4.64+-0x600] ;  /* 0xfffa00040417b981 */ /* 0x000f22000c2e1900 */
[----:B------:R-:W-:-:S03]  /*05f0*/  IMAD.SHL.U32 R34, R34, 0x4, RZ ;  /* 0x0000000422227824 */ /* 0x000fc600078e00ff */
[----:B------:R-:W4:Y:S02]  /*0600*/  @!P3 LDG.E.EL R20, desc[UR4][R4.64+-0x600] ;  /* 0xfffa00040414b981 */ /* 0x000f24000c2e1900 */
[----:B-1----:R-:W-:Y:S02]  /*0610*/  IADD3 R6, P4, R34, UR6, RZ ;  /* 0x0000000622067c10 */ /* 0x002fe4000ff9e0ff */
[----:B------:R-:W4:Y:S02]  /*0620*/  @!P3 LDG.E.EL R25, desc[UR4][R4.64+-0x600] ;  /* 0xfffa00040419b981 */ /* 0x000f24000c2e1900 */
[----:B------:R-:W-:Y:S02]  /*0630*/  IADD3.X R7, R28, UR7, RZ, P4, !PT ;  /* 0x000000071c077c10 */ /* 0x000fe4000a7fe4ff */
[----:B------:R-:W-:Y:S01]  /*0640*/  IADD3 R9, P4, R51, R42, RZ ;  /* 0x0000002a33097210 */ /* 0x000fe20007f9e0ff */
[----:B------:R1:W4:Y:S03]  /*0650*/  @!P3 LDG.E.EL R18, desc[UR4][R10.64+-0x600] ;  /* 0xfffa00040a12b981 */ /* 0x000326000c2e1900 */
[----:B------:R-:W-:Y:S01]  /*0660*/  LEA.HI.X.SX32 R30, R42, R29, 0x1, P4 ;  /* 0x0000001d2a1e7211 */ /* 0x000fe200020f0eff */
[----:B------:R1:W4:Y:S03]  /*0670*/  @!P1 LDG.E.EL R22, desc[UR4][R6.64+-0x300] ;  /* 0xfffd000406169981 */ /* 0x000326000c2e1900 */
[C---:B------:R-:W-:Y:S01]  /*0680*/  SHF.L.U64.HI R30, R9.reuse, 0x2, R30 ;  /* 0x00000002091e7819 */ /* 0x040fe2000001021e */
[----:B------:R1:W4:Y:S02]  /*0690*/  @P2 LDG.E.EL R21, desc[UR4][R26.64+-0x900] ;  /* 0xfff700041a152981 */ /* 0x000324000c2e1900 */
[----:B01----:R-:W-:Y:S01]  /*06a0*/  IADD3 R10, P5, R34, UR8, RZ ;  /* 0x00000008220a7c10 */ /* 0x003fe2000ffbe0ff */
[----:B------:R-:W-:-:S03]  /*06b0*/  IMAD.SHL.U32 R9, R9, 0x4, RZ ;  /* 0x0000000409097824 */ /* 0x000fc600078e00ff */
[----:B------:R-:W-:Y:S02]  /*06c0*/  IADD3.X R11, R28, UR9, RZ, P5, !PT ;  /* 0x000000091c0b7c10 */ /* 0x000fe4000affe4ff */
[----:B------:R-:W-:Y:S02]  /*06d0*/  IADD3 R34, P5, R34, UR10, RZ ;  /* 0x0000000a22227c10 */ /* 0x000fe4000ffbe0ff */
[----:B------:R-:W-:Y:S02]  /*06e0*/  IADD3 R6, P4, R9, UR6, RZ ;  /* 0x0000000609067c10 */ /* 0x000fe4000ff9e0ff */
[----:B------:R-:W-:Y:S02]  /*06f0*/  CS2R R26, SRZ ;  /* 0x00000000001a7805 */ /* 0x000fe4000001ff00 */
[----:B------:R-:W-:Y:S01]  /*0700*/  IADD3.X R35, R28, UR11, RZ, P5, !PT ;  /* 0x0000000b1c237c10 */ /* 0x000fe2000affe4ff */
[----:B------:R-:W4:Y:S01]  /*0710*/  @!P3 LDG.E.EL R24, desc[UR4][R10.64+-0x600] ;  /* 0xfffa00040a18b981 */ /* 0x000f22000c2e1900 */
[----:B------:R-:W-:-:S02]  /*0720*/  IADD3 R32, P5, R9, UR8, RZ ;  /* 0x0000000809207c10 */ /* 0x000fc4000ffbe0ff */
[----:B------:R-:W-:Y:S01]  /*0730*/  IADD3.X R7, R30, UR7, RZ, P4, !PT ;  /* 0x000000071e077c10 */ /* 0x000fe2000a7fe4ff */
[----:B------:R-:W-:Y:S01]  /*0740*/  IMAD.MOV.U32 R28, RZ, RZ, RZ ;  /* 0x000000ffff1c7224 */ /* 0x000fe200078e00ff */
[----:B------:R-:W-:Y:S01]  /*0750*/  IADD3 R38, P4, R51, R44, RZ ;  /* 0x0000002c33267210 */ /* 0x000fe20007f9e0ff */
[----:B------:R-:W-:Y:S01]  /*0760*/  IMAD.IADD R45, R51, 0x1, R40 ;  /* 0x00000001332d7824 */ /* 0x000fe200078e0228 */
[----:B------:R-:W-:Y:S01]  /*0770*/  IADD3.X R33, R30, UR9, RZ, P5, !PT ;  /* 0x000000091e217c10 */ /* 0x000fe2000affe4ff */
[----:B------:R0:W4:Y:S01]  /*0780*/  @!P1 LDG.E.EL R27, desc[UR4][R6.64+-0x300] ;  /* 0xfffd0004061b9981 */ /* 0x000122000c2e1900 */
[----:B------:R-:W-:Y:S02]  /*0790*/  IADD3 R4, P5, R9, UR10, RZ ;  /* 0x0000000a09047c10 */ /* 0x000fe4000ffbe0ff */
[----:B------:R-:W-:Y:S01]  /*07a0*/  LEA.HI.X.SX32 R9, R44, R29, 0x1, P4 ;  /* 0x0000001d2c097211 */ /* 0x000fe200020f0eff */
[----:B------:R-:W-:Y:S01]  /*07b0*/  IMAD.MOV.U32 R29, RZ, RZ, RZ ;  /* 0x000000ffff1d7224 */ /* 0x000fe200078e00ff */
[----:B------:R-:W-:-:S02]  /*07c0*/  IADD3.X R5, R30, UR11, RZ, P5, !PT ;  /* 0x0000000b1e057c10 */ /* 0x000fc4000affe4ff */
[----:B------:R-:W-:Y:S01]  /*07d0*/  CS2R R30, SRZ ;  /* 0x00000000001e7805 */ /* 0x000fe2000001ff00 */
[----:B------:R-:W4:Y:S01]  /*07e0*/  @!P3 LDG.E.EL R28, desc[UR4][R32.64+-0x600] ;  /* 0xfffa0004201cb981 */ /* 0x000f22000c2e1900 */
[----:B0-----:R-:W0:Y:S03]  /*07f0*/  LDC.64 R6, c[0x0][0x210] ;  /* 0x00008400ff067b82 */ /* 0x001e260000000a00 */
[----:B------:R1:W4:Y:S01]  /*0800*/  @P2 LDG.E.EL R29, desc[UR4][R4.64+-0x900] ;  /* 0xfff70004041d2981 */ /* 0x000322000c2e1900 */
[C---:B------:R-:W-:Y:S01]  /*0810*/  SHF.L.U64.HI R9, R38.reuse, 0x2, R9 ;  /* 0x0000000226097819 */ /* 0x040fe20000010209 */
[----:B------:R-:W-:Y:S02]  /*0820*/  IMAD.SHL.U32 R38, R38, 0x4, RZ ;  /* 0x0000000426267824 */ /* 0x000fe400078e00ff */
[----:B------:R1:W4:Y:S01]  /*0830*/  @P2 LDG.E.EL R30, desc[UR4][R2.64+-0x900] ;  /* 0xfff70004021e2981 */ /* 0x000322000c2e1900 */
[----:B------:R-:W-:-:S02]  /*0840*/  IMAD.IADD R47, R51, 0x1, R42 ;  /* 0x00000001332f7824 */ /* 0x000fc400078e022a */
[----:B------:R-:W-:Y:S01]  /*0850*/  IMAD.IADD R41, R51, 0x1, R44 ;  /* 0x0000000133297824 */ /* 0x000fe200078e022c */
[----:B------:R1:W4:Y:S02]  /*0860*/  @P2 LDG.E.EL R26, desc[UR4][R34.64+-0x900] ;  /* 0xfff70004221a2981 */ /* 0x000324000c2e1900 */
[----:B-1----:R-:W1:Y:S01]  /*0870*/  LDC.64 R4, c[0x0][0x218] ;  /* 0x00008600ff047b82 */ /* 0x002e620000000a00 */
[----:B------:R-:W-:Y:S02]  /*0880*/  IADD3 R10, P4, R38, UR6, RZ ;  /* 0x00000006260a7c10 */ /* 0x000fe4000ff9e0ff */
[----:B------:R-:W-:Y:S02]  /*0890*/  IADD3 R36, P5, R38, UR8, RZ ;  /* 0x0000000826247c10 */ /* 0x000fe4000ffbe0ff */
[----:B------:R-:W-:Y:S02]  /*08a0*/  IADD3 R38, P6, R38, UR10, RZ ;  /* 0x0000000a26267c10 */ /* 0x000fe4000ffde0ff */
[----:B------:R-:W-:-:S02]  /*08b0*/  CS2R R32, SRZ ;  /* 0x0000000000207805 */ /* 0x000fc4000001ff00 */
[----:B------:R-:W-:Y:S01]  /*08c0*/  IADD3.X R11, R9, UR7, RZ, P4, !PT ;  /* 0x00000007090b7c10 */ /* 0x000fe2000a7fe4ff */
[----:B------:R-:W3:Y:S01]  /*08d0*/  LDC.64 R2, c[0x0][0x228] ;  /* 0x00008a00ff027b82 */ /* 0x000ee20000000a00 */
[----:B------:R-:W-:Y:S02]  /*08e0*/  IADD3.X R37, R9, UR9, RZ, P5, !PT ;  /* 0x0000000909257c10 */ /* 0x000fe4000affe4ff */
[----:B------:R-:W-:Y:S01]  /*08f0*/  IADD3.X R39, R9, UR11, RZ, P6, !PT ;  /* 0x0000000b09277c10 */ /* 0x000fe2000b7fe4ff */
[----:B------:R-:W-:Y:S01]  /*0900*/  IMAD.IADD R9, R51, 0x1, R8 ;  /* 0x0000000133097824 */ /* 0x000fe200078e0208 */
[----:B------:R0:W4:Y:S01]  /*0910*/  @!P1 LDG.E.EL R31, desc[UR4][R10.64+-0x300] ;  /* 0xfffd00040a1f9981 */ /* 0x000122000c2e1900 */
[----:B------:R-:W-:Y:S01]  /*0920*/  CS2R R34, SRZ ;  /* 0x0000000000227805 */ /* 0x000fe2000001ff00 */
[--C-:B0-----:R-:W-:Y:S02]  /*0930*/  IMAD.WIDE R44, R45, 0x4, R6.reuse ;  /* 0x000000042d2c7825 */ /* 0x101fe400078e0206 */
[----:B------:R0:W4:Y:S02]  /*0940*/  @!P3 LDG.E.EL R32, desc[UR4][R36.64+-0x600] ;  /* 0xfffa00042420b981 */ /* 0x000124000c2e1900 */
[----:B------:R-:W-:-:S02]  /*0950*/  IMAD.WIDE R46, R47, 0x4, R6 ;  /* 0x000000042f2e7825 */ /* 0x000fc400078e0206 */
[----:B------:R1:W4:Y:S02]  /*0960*/  @P2 LDG.E.EL R33, desc[UR4][R38.64+-0x900] ;  /* 0xfff7000426212981 */ /* 0x000324000c2e1900 */
[--C-:B------:R-:W-:Y:S02]  /*0970*/  IMAD.WIDE R10, R9, 0x4, R6.reuse ;  /* 0x00000004090a7825 */ /* 0x100fe400078e0206 */
[----:B------:R-:W5:Y:S01]  /*0980*/  LDC.64 R8, c[0x0][0x230] ;  /* 0x00008c00ff087b82 */ /* 0x000f620000000a00 */
[----:B------:R-:W4:Y:S01]  /*0990*/  @!P0 LDG.E.EL R35, desc[UR4][R44.64] ;  /* 0x000000042c238981 */ /* 0x000f22000c2e1900 */
[----:B0-----:R-:W-:Y:S01]  /*09a0*/  CS2R R36, SRZ ;  /* 0x0000000000247805 */ /* 0x001fe2000001ff00 */
[----:B------:R-:W-:Y:S01]  /*09b0*/  IMAD.WIDE R6, R41, 0x4, R6 ;  /* 0x0000000429067825 */ /* 0x000fe200078e0206 */
[----:B------:R-:W-:Y:S01]  /*09c0*/  CS2R R40, SRZ ;  /* 0x0000000000287805 */ /* 0x000fe2000001ff00 */
[----:B------:R0:W4:Y:S01]  /*09d0*/  @!P0 LDG.E.EL R34, desc[UR4][R10.64] ;  /* 0x000000040a228981 */ /* 0x000122000c2e1900 */
[----:B-1----:R-:W-:Y:S01]  /*09e0*/  CS2R R38, SRZ ;  /* 0x0000000000267805 */ /* 0x002fe2000001ff00 */
[----:B------:R-:W-:-:S02]  /*09f0*/  IMAD.WIDE R4, R51, 0x4, R4 ;  /* 0x0000000433047825 */ /* 0x000fc400078e0204 */
[----:B------:R1:W4:Y:S04]  /*0a00*/  @!P0 LDG.E.EL R37, desc[UR4][R6.64] ;  /* 0x0000000406258981 */ /* 0x000328000c2e1900 */
[----:B------:R-:W4:Y:S01]  /*0a10*/  @!P0 LDG.E.EL R38, desc[UR4][R4.64] ;  /* 0x0000000404268981 */ /* 0x000f22000c2e1900 */
[----:B0-----:R-:W0:Y:S03]  /*0a20*/  LDC.64 R10, c[0x0][0x240] ;  /* 0x00009000ff0a7b82 */ /* 0x001e260000000a00 */
[----:B------:R-:W4:Y:S04]  /*0a30*/  @!P0 LDG.E.EL R39, desc[UR4][R4.64] ;  /* 0x0000000404278981 */ /* 0x000f28000c2e1900 */
[----:B------:R-:W4:Y:S01]  /*0a40*/  @!P0 LDG.E.EL R40, desc[UR4][R4.64] ;  /* 0x0000000404288981 */ /* 0x000f22000c2e1900 */
[----:B-1----:R-:W1:Y:S03]  /*0a50*/  LDC.64 R6, c[0x0][0x250] ;  /* 0x00009400ff067b82 */ /* 0x002e660000000a00 */
[----:B------:R5:W4:Y:S01]  /*0a60*/  @!P0 LDG.E.EL R41, desc[UR4][R4.64] ;  /* 0x0000000404298981 */ /* 0x000b22000c2e1900 */
[----:B------:R-:W-:-:S02]  /*0a70*/  CS2R R42, SRZ ;  /* 0x00000000002a7805 */ /* 0x000fc4000001ff00 */
[----:B------:R-:W-:Y:S01]  /*0a80*/  CS2R R44, SRZ ;  /* 0x00000000002c7805 */ /* 0x000fe2000001ff00 */
[C---:B---3--:R-:W-:Y:S01]  /*0a90*/  IMAD.WIDE R56, R51.reuse, 0x4, R2 ;  /* 0x0000000433387825 */ /* 0x048fe200078e0202 */
[----:B------:R3:W4:Y:S01]  /*0aa0*/  @!P0 LDG.E.EL R36, desc[UR4][R46.64] ;  /* 0x000000042e248981 */ /* 0x000722000c2e1900 */
[----:B------:R-:W-:Y:S01]  /*0ab0*/  CS2R R48, SRZ ;  /* 0x0000000000307805 */ /* 0x000fe2000001ff00 */
[----:B------:R-:W1:Y:S01]  /*0ac0*/  LDC.64 R2, c[0x0][0x258] ;  /* 0x00009600ff027b82 */ /* 0x000e620000000a00 */
[C---:B-----5:R-:W-:Y:S01]  /*0ad0*/  IMAD.WIDE R8, R51.reuse, 0x4, R8 ;  /* 0x0000000433087825 */ /* 0x060fe200078e0208 */
[----:B------:R-:W5:Y:S03]  /*0ae0*/  @!P0 LDG.E.EL R42, desc[UR4][R56.64] ;  /* 0x00000004382a8981 */ /* 0x000f66000c2e1900 */
[----:B------:R-:W-:Y:S01]  /*0af0*/  IMAD.MOV.U32 R50, RZ, RZ, RZ ;  /* 0x000000ffff327224 */ /* 0x000fe200078e00ff */
[----:B------:R-:W5:Y:S02]  /*0b00*/  @!P0 LDG.E.EL R43, desc[UR4][R56.64] ;  /* 0x00000004382b8981 */ /* 0x000f64000c2e1900 */
[----:B------:R-:W2:Y:S01]  /*0b10*/  LDC.64 R4, c[0x0][0x268] ;  /* 0x00009a00ff047b82 */ /* 0x000ea20000000a00 */
[----:B---3--:R-:W-:Y:S01]  /*0b20*/  CS2R R46, SRZ ;  /* 0x00000000002e7805 */ /* 0x008fe2000001ff00 */
[----:B------:R-:W3:Y:S01]  /*0b30*/  @!P0 LDG.E.EL R44, desc[UR4][R56.64] ;  /* 0x00000004382c8981 */ /* 0x000ee2000c2e1900 */
[----:B0-----:R-:W-:-:S03]  /*0b40*/  IMAD.WIDE R10, R51, 0x4, R10 ;  /* 0x00000004330a7825 */ /* 0x001fc600078e020a */
[----:B------:R0:W3:Y:S04]  /*0b50*/  @!P0 LDG.E.EL R45, desc[UR4][R56.64] ;  /* 0x00000004382d8981 */ /* 0x0000e8000c2e1900 */
[----:B------:R-:W3:Y:S04]  /*0b60*/  @!P0 LDG.E.EL R46, desc[UR4][R8.64] ;  /* 0x00000004082e8981 */ /* 0x000ee8000c2e1900 */
[----:B------:R-:W3:Y:S01]  /*0b70*/  @!P0 LDG.E.EL R47, desc[UR4][R8.64] ;  /* 0x00000004082f8981 */ /* 0x000ee2000c2e1900 */
[----:B0-----:R-:W-:-:S03]  /*0b80*/  CS2R R56, SRZ ;  /* 0x0000000000387805 */ /* 0x001fc6000001ff00 */
[----:B------:R-:W3:Y:S04]  /*0b90*/  @!P0 LDG.E.EL R48, desc[UR4][R8.64] ;  /* 0x0000000408308981 */ /* 0x000ee8000c2e1900 */
[----:B------:R1:W3:Y:S04]  /*0ba0*/  @!P0 LDG.E.EL R49, desc[UR4][R8.64] ;  /* 0x0000000408318981 */ /* 0x0002e8000c2e1900 */
[----:B------:R-:W3:Y:S04]  /*0bb0*/  @!P1 LDG.E.EL R50, desc[UR4][R10.64+-0x300] ;  /* 0xfffd00040a329981 */ /* 0x000ee8000c2e1900 */
[----:B------:R-:W3:Y:S01]  /*0bc0*/  @!P1 LDG.E.EL R53, desc[UR4][R10.64+-0x300] ;  /* 0xfffd00040a359981 */ /* 0x000ee2000c2e1900 */
[----:B-1----:R-:W-:-:S02]  /*0bd0*/  IMAD.WIDE R8, R51, 0x4, R6 ;  /* 0x0000000433087825 */ /* 0x002fc400078e0206 */
[----:B------:R-:W0:Y:S01]  /*0be0*/  LDC.64 R6, c[0x0][0x278] ;  /* 0x00009e00ff067b82 */ /* 0x000e220000000a00 */
[----:B------:R-:W3:Y:S04]  /*0bf0*/  @!P1 LDG.E.EL R56, desc[UR4][R10.64+-0x300] ;  /* 0xfffd00040a389981 */ /* 0x000ee8000c2e1900 */
[----:B------:R2:W3:Y:S01]  /*0c00*/  @!P1 LDG.E.EL R54, desc[UR4][R10.64+-0x300] ;  /* 0xfffd00040a369981 */ /* 0x0004e2000c2e1900 */
[----:B------:R-:W-:Y:S02]  /*0c10*/  CS2R R60, SRZ ;  /* 0x00000000003c7805 */ /* 0x000fe4000001ff00 */
[----:B------:R-:W-:Y:S01]  /*0c20*/  CS2R R64, SRZ ;  /* 0x0000000000407805 */ /* 0x000fe2000001ff00 */
[----:B------:R-:W-:Y:S01]  /*0c30*/  IMAD.WIDE R2, R51, 0x4, R2 ;  /* 0x0000000433027825 */ /* 0x000fe200078e0202 */
[----:B------:R-:W-:-:S02]  /*0c40*/  CS2R R62, SRZ ;  /* 0x00000000003e7805 */ /* 0x000fc4000001ff00 */
[----:B------:R-:W-:Y:S02]  /*0c50*/  CS2R R70, SRZ ;  /* 0x0000000000467805 */ /* 0x000fe4000001ff00 */
[----:B------:R-:W-:Y:S01]  /*0c60*/  CS2R R72, SRZ ;  /* 0x0000000000487805 */ /* 0x000fe2000001ff00 */
[----:B------:R-:W3:Y:S01]  /*0c70*/  @!P1 LDG.E.EL R60, desc[UR4][R8.64+-0x300] ;  /* 0xfffd0004083c9981 */ /* 0x000ee2000c2e1900 */
[----:B--2---:R-:W-:-:S03]  /*0c80*/  IMAD.WIDE R10, R51, 0x4, R4 ;  /* 0x00000004330a7825 */ /* 0x004fc600078e0204 */
[----:B------:R-:W2:Y:S01]  /*0c90*/  @!P1 LDG.E.EL R61, desc[UR4][R2.64+-0x300] ;  /* 0xfffd0004023d9981 */ /* 0x000ea2000c2e1900 */
[----:B------:R-:W1:Y:S03]  /*0ca0*/  LDC.64 R4, c[0x0][0x280] ;  /* 0x0000a000ff047b82 */ /* 0x000e660000000a00 */
[----:B------:R-:W2:Y:S01]  /*0cb0*/  @!P1 LDG.E.EL R59, desc[UR4][R2.64+-0x300] ;  /* 0xfffd0004023b9981 */ /* 0x000ea2000c2e1900 */
[----:B------:R-:W-:-:S03]  /*0cc0*/  SEL R78, R74, RZ, !P0 ;  /* 0x000000ff4a4e7207 */ /* 0x000fc60004000000 */
[----:B------:R-:W2:Y:S01]  /*0cd0*/  @!P1 LDG.E.EL R64, desc[UR4][R2.64+-0x300] ;  /* 0xfffd000402409981 */ /* 0x000ea2000c2e1900 */
[----:B------:R-:W-:Y:S02]  /*0ce0*/  IMAD.MOV.U32 R74, RZ, RZ, RZ ;  /* 0x000000ffff4a7224 */ /* 0x000fe400078e00ff */
[C---:B0-----:R-:W-:Y:S01]  /*0cf0*/  IMAD.WIDE R6, R51.reuse, 0x4, R6 ;  /* 0x0000000433067825 */ /* 0x041fe200078e0206 */
[----:B------:R0:W2:Y:S04]  /*0d00*/  @!P1 LDG.E.EL R65, desc[UR4][R2.64+-0x300] ;  /* 0xfffd000402419981 */ /* 0x0000a8000c2e1900 */
[----:B------:R-:W2:Y:S04]  /*0d10*/  @!P1 LDG.E.EL R63, desc[UR4][R8.64+-0x300] ;  /* 0xfffd0004083f9981 */ /* 0x000ea8000c2e1900 */
[----:B------:R-:W2:Y:S01]  /*0d20*/  @!P1 LDG.E.EL R62, desc[UR4][R8.64+-0x300] ;  /* 0xfffd0004083e9981 */ /* 0x000ea2000c2e1900 */
[----:B0-----:R-:W0:Y:S03]  /*0d30*/  LDC.64 R2, c[0x0][0x290] ;  /* 0x0000a400ff027b82 */ /* 0x001e260000000a00 */
[----:B------:R1:W2:Y:S04]  /*0d40*/  @!P1 LDG.E.EL R57, desc[UR4][R8.64+-0x300] ;  /* 0xfffd000408399981 */ /* 0x0002a8000c2e1900 */
[----:B------:R-:W2:Y:S04]  /*0d50*/  @!P3 LDG.E.EL R71, desc[UR4][R6.64+-0x600] ;  /* 0xfffa00040647b981 */ /* 0x000ea8000c2e1900 */
[----:B------:R-:W2:Y:S01]  /*0d60*/  @!P3 LDG.E.EL R72, desc[UR4][R6.64+-0x600] ;  /* 0xfffa00040648b981 */ /* 0x000ea2000c2e1900 */
[----:B-1----:R-:W-:-:S03]  /*0d70*/  IMAD.WIDE R8, R51, 0x4, R4 ;  /* 0x0000000433087825 */ /* 0x002fc600078e0204 */
[----:B------:R-:W2:Y:S01]  /*0d80*/  @!P3 LDG.E.EL R73, desc[UR4][R6.64+-0x600] ;  /* 0xfffa00040649b981 */ /* 0x000ea2000c2e1900 */
[----:B------:R-:W1:Y:S03]  /*0d90*/  LDC.64 R4, c[0x0][0x2a8] ;  /* 0x0000aa00ff047b82 */ /* 0x000e660000000a00 */
[----:B------:R0:W2:Y:S01]  /*0da0*/  @!P3 LDG.E.EL R74, desc[UR4][R6.64+-0x600] ;  /* 0xfffa0004064ab981 */ /* 0x0000a2000c2e1900 */
[----:B------:R-:W-:Y:S02]  /*0db0*/  CS2R R68, SRZ ;  /* 0x0000000000447805 */ /* 0x000fe4000001ff00 */
[----:B------:R-:W-:Y:S01]  /*0dc0*/  SEL R81, R75, RZ, !P0 ;  /* 0x000000ff4b517207 */ /* 0x000fe20004000000 */
[----:B------:R-:W2:Y:S01]  /*0dd0*/  @!P3 LDG.E.EL R67, desc[UR4][R10.64+-0x600] ;  /* 0xfffa00040a43b981 */ /* 0x000ea2000c2e1900 */
[----:B------:R-:W-:Y:S02]  /*0de0*/  CS2R R76, SRZ ;  /* 0x00000000004c7805 */ /* 0x000fe4000001ff00 */
[----:B------:R-:W-:Y:S01]  /*0df0*/  SEL R79, R66, RZ, !P0 ;  /* 0x000000ff424f7207 */ /* 0x000fe20004000000 */
[----:B------:R-:W2:Y:S01]  /*0e00*/  @!P3 LDG.E.EL R70, desc[UR4][R10.64+-0x600] ;  /* 0xfffa00040a46b981 */ /* 0x000ea2000c2e1900 */
[----:B0-----:R-:W0:Y:S01]  /*0e10*/  LDC.64 R6, c[0x0][0x2a0] ;  /* 0x0000a800ff067b82 */ /* 0x001e220000000a00 */
[----:B------:R-:W-:-:S02]  /*0e20*/  FADD R78, R78, 0.0010000000474974513054 ;  /* 0x3a83126f4e4e7421 */ /* 0x000fc40000000000 */
[----:B------:R-:W2:Y:S01]  /*0e30*/  @!P3 LDG.E.EL R69, desc[UR4][R10.64+-0x600] ;  /* 0xfffa00040a45b981 */ /* 0x000ea2000c2e1900 */
[----:B------:R-:W-:Y:S01]  /*0e40*/  IMAD.MOV.U32 R75, RZ, RZ, RZ ;  /* 0x000000ffff4b7224 */ /* 0x000fe200078e00ff */
[----:B------:R-:W-:Y:S02]  /*0e50*/  SEL R80, R58, RZ, !P0 ;  /* 0x000000ff3a507207 */ /* 0x000fe40004000000 */
[----:B------:R1:W2:Y:S01]  /*0e60*/  @!P3 LDG.E.EL R68, desc[UR4][R10.64+-0x600] ;  /* 0xfffa00040a44b981 */ /* 0x0002a2000c2e1900 */
[----:B------:R-:W-:Y:S01]  /*0e70*/  FADD R81, R81, 0.0010000000474974513054 ;  /* 0x3a83126f51517421 */ /* 0x000fe20000000000 */
[----:B------:R-:W-:Y:S01]  /*0e80*/  SEL R83, R52, RZ, P2 ;  /* 0x000000ff34537207 */ /* 0x000fe20001000000 */
[----:B------:R-:W-:Y:S01]  /*0e90*/  FADD R58, R79, 0.0010000000474974513054 ;  /* 0x3a83126f4f3a7421 */ /* 0x000fe20000000000 */
[----:B------:R-:W-:Y:S01]  /*0ea0*/  SEL R55, R55, RZ, P2 ;  /* 0x000000ff37377207 */ /* 0x000fe20001000000 */
[----:B------:R-:W2:Y:S01]  /*0eb0*/  @!P3 LDG.E.EL R77, desc[UR4][R8.64+-0x600] ;  /* 0xfffa0004084db981 */ /* 0x000ea2000c2e1900 */
[----:B------:R-:W-:-:S03]  /*0ec0*/  IMAD.WIDE R2, R51, 0x4, R2 ;  /* 0x0000000433027825 */ /* 0x000fc600078e0202 */
[----:B------:R-:W2:Y:S01]  /*0ed0*/  @!P3 LDG.E.EL R76, desc[UR4][R8.64+-0x600] ;  /* 0xfffa0004084cb981 */ /* 0x000ea2000c2e1900 */
[----:B-1----:R-:W-:Y:S01]  /*0ee0*/  IMAD.MOV.U32 R11, RZ, RZ, RZ ;  /* 0x000000ffff0b7224 */ /* 0x002fe200078e00ff */
[----:B------:R1:W0:Y:S01]  /*0ef0*/  MUFU.SQRT R10, R78 ;  /* 0x0000004e000a7308 */ /* 0x0002220000002000 */
[----:B------:R-:W-:Y:S01]  /*0f00*/  FADD R82, R80, 0.0010000000474974513054 ;  /* 0x3a83126f50527421 */ /* 0x000fe20000000000 */
[----:B------:R-:W2:Y:S01]  /*0f10*/  @!P3 LDG.E.EL R75, desc[UR4][R8.64+-0x600] ;  /* 0xfffa0004084bb981 */ /* 0x000ea2000c2e1900 */
[----:B------:R-:W-:-:S03]  /*0f20*/  SEL R84, R12, RZ, P2 ;  /* 0x000000ff0c547207 */ /* 0x000fc60001000000 */
[----:B------:R0:W2:Y:S02]  /*0f30*/  @!P3 LDG.E.EL R11, desc[UR4][R8.64+-0x600] ;  /* 0xfffa0004080bb981 */ /* 0x0000a4000c2e1900 */
[----:B------:R0:W0:Y:S01]  /*0f40*/  MUFU.SQRT R66, R81 ;  /* 0x0000005100427308 */ /* 0x0000220000002000 */
[----:B-1----:R-:W-:Y:S01]  /*0f50*/  CS2R R78, SRZ ;  /* 0x00000000004e7805 */ /* 0x002fe2000001ff00 */
[----:B0-----:R-:W-:-:S04]  /*0f60*/  IMAD.WIDE R6, R51, 0x4, R6 ;  /* 0x0000000433067825 */ /* 0x001fc800078e0206 */
[----:B------:R-:W-:Y:S01]  /*0f70*/  IMAD.WIDE R4, R51, 0x4, R4 ;  /* 0x0000000433047825 */ /* 0x000fe200078e0204 */
[----:B------:R-:W2:Y:S03]  /*0f80*/  @P2 LDG.E.EL R79, desc[UR4][R2.64+-0x900] ;  /* 0xfff70004024f2981 */ /* 0x000ea6000c2e1900 */
[----:B------:R-:W-:Y:S01]  /*0f90*/  FADD R8, R83, 0.0010000000474974513054 ;  /* 0x3a83126f53087421 */ /* 0x000fe20000000000 */
[----:B------:R-:W-:Y:S01]  /*0fa0*/  CS2R R80, SRZ ;  /* 0x0000000000507805 */ /* 0x000fe2000001ff00 */
[----:B------:R-:W-:Y:S01]  /*0fb0*/  FADD R83, R55, 0.0010000000474974513054 ;  /* 0x3a83126f37537421 */ /* 0x000fe20000000000 */
[----:B------:R-:W-:Y:S01]  /*0fc0*/  MUFU.SQRT R52, R82 ;  /* 0x0000005200347308 */ /* 0x000fe20000002000 */
[----:B------:R-:W2:Y:S01]  /*0fd0*/  @P2 LDG.E.EL R78, desc[UR4][R2.64+-0x900] ;  /* 0xfff70004024e2981 */ /* 0x000ea2000c2e1900 */
[----:B------:R-:W-:-:S03]  /*0fe0*/  IMAD.MOV.U32 R51, RZ, RZ, RZ ;  /* 0x000000ffff337224 */ /* 0x000fc600078e00ff */
[----:B------:R-:W2:Y:S03]  /*0ff0*/  @P2 LDG.E.EL R80, desc[UR4][R2.64+-0x900] ;  /* 0xfff7000402502981 */ /* 0x000ea6000c2e1900 */
[----:B------:R0:W-:Y:S01]  /*1000*/  MUFU.SQRT R12, R83 ;  /* 0x00000053000c7308 */ /* 0x0001e20000002000 */
[----:B------:R1:W2:Y:S01]  /*1010*/  @P2 LDG.E.EL R81, desc[UR4][R2.64+-0x900] ;  /* 0xfff7000402512981 */ /* 0x0002a2000c2e1900 */
[----:B------:R-:W-:Y:S02]  /*1020*/  IMAD.MOV.U32 R9, RZ, RZ, RZ ;  /* 0x000000ffff097224 */ /* 0x000fe400078e00ff */
[----:B------:R-:W-:Y:S01]  /*1030*/  IMAD.MOV.U32 R55, RZ, RZ, RZ ;  /* 0x000000ffff377224 */ /* 0x000fe200078e00ff */
[----:B------:R-:W2:Y:S01]  /*1040*/  @P2 LDG.E.EL R51, desc[UR4][R6.64+-0x900] ;  /* 0xfff7000406332981 */ /* 0x000ea2000c2e1900 */
[----:B0-----:R-:W-:-:S03]  /*1050*/  CS2R R82, SRZ ;  /* 0x0000000000527805 */ /* 0x001fc6000001ff00 */
[----:B------:R-:W2:Y:S01]  /*1060*/  @P2 LDG.E.EL R9, desc[UR4][R6.64+-0x900] ;  /* 0xfff7000406092981 */ /* 0x000ea2000c2e1900 */
[----:B-1----:R-:W-:Y:S01]  /*1070*/  FADD R2, R84, 0.0010000000474974513054 ;  /* 0x3a83126f54027421 */ /* 0x002fe20000000000 */
[----:B------:R-:W-:Y:S01]  /*1080*/  CS2R R84, SRZ ;  /* 0x0000000000547805 */ /* 0x000fe2000001ff00 */
[----:B------:R-:W-:Y:S01]  /*1090*/  IMAD.MOV.U32 R3, RZ, RZ, RZ ;  /* 0x000000ffff037224 */ /* 0x000fe200078e00ff */
[----:B------:R-:W2:Y:S04]  /*10a0*/  @P2 LDG.E.EL R55, desc[UR4][R6.64+-0x900] ;  /* 0xfff7000406372981 */ /* 0x000ea8000c2e1900 */
[----:B------:R-:W2:Y:S04]  /*10b0*/  @P2 LDG.E.EL R82, desc[UR4][R4.64+-0x900] ;  /* 0xfff7000404522981 */ /* 0x000ea8000c2e1900 */
[----:B------:R-:W2:Y:S04]  /*10c0*/  @P2 LDG.E.EL R85, desc[UR4][R4.64+-0x900] ;  /* 0xfff7000404552981 */ /* 0x000ea8000c2e1900 */
[----:B------:R-:W2:Y:S04]  /*10d0*/  @P2 LDG.E.EL R84, desc[UR4][R4.64+-0x900] ;  /* 0xfff7000404542981 */ /* 0x000ea8000c2e1900 */
[----:B------:R0:W2:Y:S04]  /*10e0*/  @P2 LDG.E.EL R3, desc[UR4][R6.64+-0x900] ;  /* 0xfff7000406032981 */ /* 0x0000a8000c2e1900 */
[----:B------:R1:W2:Y:S01]  /*10f0*/  @P2 LDG.E.EL R83, desc[UR4][R4.64+-0x900] ;  /* 0xfff7000404532981 */ /* 0x0002a2000c2e1900 */
[----:B------:R-:W-:-:S02]  /*1100*/  FSETP.GT.AND P5, PT, R10, 8.50705917302346158658e+37, PT ;  /* 0x7e8000000a00780b */ /* 0x000fc40003fa4000 */
[----:B------:R-:W-:Y:S01]  /*1110*/  FSETP.GEU.AND P4, PT, R10, 1.175494350822287508e-38, PT ;  /* 0x008000000a00780b */ /* 0x000fe20003f8e000 */
[----:B------:R-:W1:Y:S01]  /*1120*/  MUFU.SQRT R58, R58 ;  /* 0x0000003a003a7308 */ /* 0x000e620000002000 */
[----:B0-----:R-:W-:Y:S01]  /*1130*/  IMAD.MOV.U32 R6, RZ, RZ, 0x3e800000 ;  /* 0x3e800000ff067424 */ /* 0x001fe200078e00ff */
[----:B------:R-:W-:-:S08]  /*1140*/  FSETP.GT.AND P6, PT, R66, 8.50705917302346158658e+37, PT ;  /* 0x7e8000004200780b */ /* 0x000fd00003fc4000 */
[----:B------:R-:W-:Y:S01]  /*1150*/  @P5 FMUL R10, R10, 0.25 ;  /* 0x3e8000000a0a5820 */ /* 0x000fe20000400000 */
[----:B------:R-:W-:-:S03]  /*1160*/  FSEL R7, R6, 1, P5 ;  /* 0x3f80000006077808 */ /* 0x000fc60002800000 */
[----:B------:R-:W-:Y:S01]  /*1170*/  @!P4 FMUL R10, R10, 16777216 ;  /* 0x4b8000000a0ac820 */ /* 0x000fe20000400000 */
[----:B----4-:R-:W-:Y:S02]  /*1180*/  SEL R13, R13, RZ, !P1 ;  /* 0x000000ff0d0d7207 */ /* 0x010fe40004800000 */
[----:B------:R-:W-:Y:S01]  /*1190*/  FSETP.GEU.AND P5, PT, R66, 1.175494350822287508e-38, PT ;  /* 0x008000004200780b */ /* 0x000fe20003fae000 */
[----:B------:R-:W-:Y:S02]  /*11a0*/  @!P4 FMUL R7, R7, 16777216 ;  /* 0x4b8000000707c820 */ /* 0x000fe40000400000 */
[----:B------:R-:W0:Y:S01]  /*11b0*/  MUFU.RCP R10, R10 ;  /* 0x0000000a000a7308 */ /* 0x000e220000001000 */
[----:B------:R-:W-:Y:S01]  /*11c0*/  FADD R13, R13, 0.0010000000474974513054 ;  /* 0x3a83126f0d0d7421 */ /* 0x000fe20000000000 */
[----:B-1----:R-:W-:Y:S01]  /*11d0*/  FSETP.GT.AND P4, PT, R58, 8.50705917302346158658e+37, PT ;  /* 0x7e8000003a00780b */ /* 0x002fe20003f84000 */
[----:B------:R-:W-:Y:S01]  /*11e0*/  @P6 FMUL R66, R66, 0.25 ;  /* 0x3e80000042426820 */ /* 0x000fe20000400000 */
[----:B------:R-:W-:-:S02]  /*11f0*/  SEL R87, R14, RZ, !P1 ;  /* 0x000000ff0e577207 */ /* 0x000fc40004800000 */
[----:B------:R-:W-:Y:S02]  /*1200*/  FSEL R5, R6, 1, P6 ;  /* 0x3f80000006057808 */ /* 0x000fe40003000000 */
[----:B------:R-:W1:Y:S01]  /*1210*/  MUFU.SQRT R14, R13 ;  /* 0x0000000d000e7308 */ /* 0x000e620000002000 */
[----:B------:R-:W-:Y:S01]  /*1220*/  FSETP.GEU.AND P6, PT, R58, 1.175494350822287508e-38, PT ;  /* 0x008000003a00780b */ /* 0x000fe20003fce000 */
[----:B------:R-:W-:Y:S01]  /*1230*/  @!P5 FMUL R66, R66, 16777216 ;  /* 0x4b8000004242d820 */ /* 0x000fe20000400000 */
[----:B------:R-:W-:Y:S01]  /*1240*/  @!P5 FMUL R5, R5, 16777216 ;  /* 0x4b8000000505d820 */ /* 0x000fe20000400000 */
[----:B------:R-:W-:Y:S01]  /*1250*/  FADD R87, R87, 0.0010000000474974513054 ;  /* 0x3a83126f57577421 */ /* 0x000fe20000000000 */
[----:B------:R-:W-:Y:S02]  /*1260*/  FSETP.GT.AND P5, PT, R52, 8.50705917302346158658e+37, PT ;  /* 0x7e8000003400780b */ /* 0x000fe40003fa4000 */
[----:B------:R-:W-:Y:S01]  /*1270*/  SEL R86, R15, RZ, !P1 ;  /* 0x000000ff0f567207 */ /* 0x000fe20004800000 */
[----:B0-----:R-:W-:Y:S01]  /*1280*/  FMUL R4, R10, R7 ;  /* 0x000000070a047220 */ /* 0x001fe20000400000 */
[----:B------:R-:W0:Y:S01]  /*1290*/  MUFU.SQRT R15, R87 ;  /* 0x00000057000f7308 */ /* 0x000e220000002000 */
[----:B------:R-:W-:Y:S01]  /*12a0*/  @P4 FMUL R58, R58, 0.25 ;  /* 0x3e8000003a3a4820 */ /* 0x000fe20000400000 */
[----:B------:R-:W-:-:S02]  /*12b0*/  FSEL R10, R6, 1, P4 ;  /* 0x3f800000060a7808 */ /* 0x000fc40002000000 */
[----:B------:R-:W-:Y:S01]  /*12c0*/  FSETP.GEU.AND P4, PT, R52, 1.175494350822287508e-38, PT ;  /* 0x008000003400780b */ /* 0x000fe20003f8e000 */
[----:B------:R-:W-:Y:S01]  /*12d0*/  FADD R86, R86, 0.0010000000474974513054 ;  /* 0x3a83126f56567421 */ /* 0x000fe20000000000 */
[----:B------:R-:W-:Y:S01]  /*12e0*/  @!P6 FMUL R58, R58, 16777216 ;  /* 0x4b8000003a3ae820 */ /* 0x000fe20000400000 */
[----:B------:R-:W-:Y:S01]  /*12f0*/  @!P6 FMUL R10, R10, 16777216 ;  /* 0x4b8000000a0ae820 */ /* 0x000fe20000400000 */
[----:B-1----:R-:W-:Y:S01]  /*1300*/  FSETP.GT.AND P6, PT, R14, 8.50705917302346158658e+37, PT ;  /* 0x7e8000000e00780b */ /* 0x002fe20003fc4000 */
[----:B------:R-:W-:Y:S01]  /*1310*/  @P5 FMUL R52, R52, 0.25 ;  /* 0x3e80000034345820 */ /* 0x000fe20000400000 */
[----:B------:R-:W-:Y:S01]  /*1320*/  FSEL R13, R6, 1, P5 ;  /* 0x3f800000060d7808 */ /* 0x000fe20002800000 */
[----:B------:R-:W1:Y:S01]  /*1330*/  MUFU.SQRT R86, R86 ;  /* 0x0000005600567308 */ /* 0x000e620000002000 */
[----:B------:R-:W-:-:S05]  /*1340*/  FSETP.GEU.AND P5, PT, R14, 1.175494350822287508e-38, PT ;  /* 0x008000000e00780b */ /* 0x000fca0003fae000 */
[----:B------:R-:W-:Y:S01]  /*1350*/  @!P4 FMUL R52, R52, 16777216 ;  /* 0x4b8000003434c820 */ /* 0x000fe20000400000 */
[----:B------:R-:W-:Y:S01]  /*1360*/  @!P4 FMUL R13, R13, 16777216 ;  /* 0x4b8000000d0dc820 */ /* 0x000fe20000400000 */
[----:B0-----:R-:W-:Y:S02]  /*1370*/  FSETP.GT.AND P4, PT, R15, 8.50705917302346158658e+37, PT ;  /* 0x7e8000000f00780b */ /* 0x001fe40003f84000 */
[----:B------:R-:W-:Y:S01]  /*1380*/  SEL R16, R16, RZ, !P1 ;  /* 0x000000ff10107207 */ /* 0x000fe20004800000 */
[----:B------:R-:W-:Y:S01]  /*1390*/  @P6 FMUL R14, R14, 0.25 ;  /* 0x3e8000000e0e6820 */ /* 0x000fe20000400000 */
[----:B------:R-:W-:-:S03]  /*13a0*/  FSEL R87, R6, 1, P6 ;  /* 0x3f80000006577808 */ /* 0x000fc60003000000 */
[----:B------:R-:W-:Y:S01]  /*13b0*/  FADD R16, R16, 0.0010000000474974513054 ;  /* 0x3a83126f10107421 */ /* 0x000fe20000000000 */
[----:B------:R-:W-:Y:S01]  /*13c0*/  @!P5 FMUL R14, R14, 16777216 ;  /* 0x4b8000000e0ed820 */ /* 0x000fe20000400000 */
[----:B------:R-:W-:Y:S01]  /*13d0*/  @!P5 FMUL R87, R87, 16777216 ;  /* 0x4b8000005757d820 */ /* 0x000fe20000400000 */
[----:B-1----:R-:W-:Y:S02]  /*13e0*/  FSETP.GT.AND P5, PT, R86, 8.50705917302346158658e+37, PT ;  /* 0x7e8000005600780b */ /* 0x002fe40003fa4000 */
[----:B------:R-:W-:Y:S01]  /*13f0*/  SEL R19, R19, RZ, !P3 ;  /* 0x000000ff13137207 */ /* 0x000fe20005800000 */
[----:B------:R0:W1:Y:S01]  /*1400*/  MUFU.SQRT R7, R16 ;  /* 0x0000001000077308 */ /* 0x0000620000002000 */
[C---:B------:R-:W-:Y:S01]  /*1410*/  FSETP.GEU.AND P6, PT, R15.reuse, 1.175494350822287508e-38, PT ;  /* 0x008000000f00780b */ /* 0x040fe20003fce000 */
[----:B------:R-:W-:Y:S02]  /*1420*/  @P4 FMUL R15, R15, 0.25 ;  /* 0x3e8000000f0f4820 */ /* 0x000fe40000400000 */
[----:B------:R-:W-:-:S04]  /*1430*/  FADD R19, R19, 0.0010000000474974513054 ;  /* 0x3a83126f13137421 */ /* 0x000fc80000000000 */
[----:B------:R-:W4:Y:S01]  /*1440*/  MUFU.RCP R14, R14 ;  /* 0x0000000e000e7308 */ /* 0x000f220000001000 */
[----:B0-----:R-:W-:Y:S02]  /*1450*/  FSEL R16, R6, 1, P4 ;  /* 0x3f80000006107808 */ /* 0x001fe40002000000 */
[----:B------:R-:W-:Y:S02]  /*1460*/  FSETP.GEU.AND P4, PT, R86, 1.175494350822287508e-38, PT ;  /* 0x008000005600780b */ /* 0x000fe40003f8e000 */
[----:B------:R-:W-:Y:S01]  /*1470*/  SEL R20, R20, RZ, !P3 ;  /* 0x000000ff14147207 */ /* 0x000fe20005800000 */
[----:B------:R-:W-:Y:S02]  /*1480*/  @P5 FMUL R86, R86, 0.25 ;  /* 0x3e80000056565820 */ /* 0x000fe40000400000 */
[----:B------:R-:W0:Y:S01]  /*1490*/  MUFU.SQRT R19, R19 ;  /* 0x0000001300137308 */ /* 0x000e220000002000 */
[----:B------:R-:W-:Y:S01]  /*14a0*/  @!P6 FMUL R15, R15, 16777216 ;  /* 0x4b8000000f0fe820 */ /* 0x000fe20000400000 */
[----:B------:R-:W-:Y:S01]  /*14b0*/  FADD R20, R20, 0.0010000000474974513054 ;  /* 0x3a83126f14147421 */ /* 0x000fe20000000000 */
[----:B------:R-:W-:Y:S01]  /*14c0*/  @!P6 FMUL R16, R16, 16777216 ;  /* 0x4b8000001010e820 */ /* 0x000fe20000400000 */
[----:B-1----:R-:W-:-:S04]  /*14d0*/  FSETP.GT.AND P6, PT, R7, 8.50705917302346158658e+37, PT ;  /* 0x7e8000000700780b */ /* 0x002fc80003fc4000 */
[----:B------:R-:W1:Y:S01]  /*14e0*/  MUFU.RCP R66, R66 ;  /* 0x0000004200427308 */ /* 0x000e620000001000 */
[----:B------:R-:W-:Y:S01]  /*14f0*/  @!P4 FMUL R86, R86, 16777216 ;  /* 0x4b8000005656c820 */ /* 0x000fe20000400000 */
[----:B----4-:R-:W-:Y:S01]  /*1500*/  FMUL R14, R14, R87 ;  /* 0x000000570e0e7220 */ /* 0x010fe20000400000 */
[----:B------:R-:W-:Y:S02]  /*1510*/  FSEL R87, R6, 1, P5 ;  /* 0x3f80000006577808 */ /* 0x000fe40002800000 */
[----:B------:R-:W-:Y:S02]  /*1520*/  SEL R23, R23, RZ, !P3 ;  /* 0x000000ff17177207 */ /* 0x000fe40005800000 */
[----:B------:R-:W-:Y:S01]  /*1530*/  FSETP.GEU.AND P5, PT, R7, 1.175494350822287508e-38, PT ;  /* 0x008000000700780b */ /* 0x000fe20003fae000 */
[----:B------:R-:W4:Y:S01]  /*1540*/  MUFU.SQRT R20, R20 ;  /* 0x0000001400147308 */ /* 0x000f220000002000 */
[----:B------:R-:W-:Y:S01]  /*1550*/  @!P4 FMUL R87, R87, 16777216 ;  /* 0x4b8000005757c820 */ /* 0x000fe20000400000 */
[----:B------:R-:W-:Y:S01]  /*1560*/  FADD R23, R23, 0.0010000000474974513054 ;  /* 0x3a83126f17177421 */ /* 0x000fe20000000000 */
[----:B0-----:R-:W-:-:S05]  /*1570*/  FSETP.GT.AND P4, PT, R19, 8.50705917302346158658e+37, PT ;  /* 0x7e8000001300780b */ /* 0x001fca0003f84000 */
[----:B------:R-:W0:Y:S01]  /*1580*/  MUFU.RCP R15, R15 ;  /* 0x0000000f000f7308 */ /* 0x000e220000001000 */
[----:B------:R-:W-:Y:S01]  /*1590*/  SEL R25, R25, RZ, !P3 ;  /* 0x000000ff19197207 */ /* 0x000fe20005800000 */
[----:B-1----:R-:W-:-:S06]  /*15a0*/  FMUL R5, R66, R5 ;  /* 0x0000000542057220 */ /* 0x002fcc0000400000 */
[----:B------:R-:W1:Y:S01]  /*15b0*/  MUFU.RCP R86, R86 ;  /* 0x0000005600567308 */ /* 0x000e620000001000 */
[----:B------:R-:W-:Y:S01]  /*15c0*/  FSEL R66, R6, 1, P6 ;  /* 0x3f80000006427808 */ /* 0x000fe20003000000 */
[----:B------:R-:W-:Y:S01]  /*15d0*/  @P6 FMUL R7, R7, 0.25 ;  /* 0x3e80000007076820 */ /* 0x000fe20000400000 */
[----:B------:R-:W-:Y:S01]  /*15e0*/  FSETP.GEU.AND P6, PT, R19, 1.175494350822287508e-38, PT ;  /* 0x008000001300780b */ /* 0x000fe20003fce000 */
[----:B------:R-:W-:-:S04]  /*15f0*/  FADD R25, R25, 0.0010000000474974513054 ;  /* 0x3a83126f19197421 */ /* 0x000fc80000000000 */
[----:B------:R-:W3:Y:S01]  /*1600*/  MUFU.SQRT R23, R23 ;  /* 0x0000001700177308 */ /* 0x000ee20000002000 */
[----:B------:R-:W-:Y:S01]  /*1610*/  @!P5 FMUL R7, R7, 16777216 ;  /* 0x4b8000000707d820 */ /* 0x000fe20000400000 */
[----:B------:R-:W-:Y:S01]  /*1620*/  @!P5 FMUL R66, R66, 16777216 ;  /* 0x4b8000004242d820 */ /* 0x000fe20000400000 */
[----:B----4-:R-:W-:-:S05]  /*1630*/  FSETP.GT.AND P5, PT, R20, 8.50705917302346158658e+37, PT ;  /* 0x7e8000001400780b */ /* 0x010fca0003fa4000 */
[----:B------:R-:W4:Y:S01]  /*1640*/  MUFU.RCP R52, R52 ;  /* 0x0000003400347308 */ /* 0x000f220000001000 */
[----:B0-----:R-:W-:Y:S01]  /*1650*/  FMUL R16, R15, R16 ;  /* 0x000000100f107220 */ /* 0x001fe20000400000 */
[----:B-1----:R-:W-:Y:S01]  /*1660*/  FMUL R15, R86, R87 ;  /* 0x00000057560f7220 */ /* 0x002fe20000400000 */
[----:B------:R-:W-:Y:S01]  /*1670*/  @P4 FMUL R19, R19, 0.25 ;  /* 0x3e80000013134820 */ /* 0x000fe20000400000 */
[----:B------:R-:W-:Y:S02]  /*1680*/  FSEL R86, R6, 1, P4 ;  /* 0x3f80000006567808 */ /* 0x000fe40002000000 */
[----:B------:R-:W-:Y:S02]  /*1690*/  FSETP.GEU.AND P4, PT, R20, 1.175494350822287508e-38, PT ;  /* 0x008000001400780b */ /* 0x000fe40003f8e000 */
[----:B------:R-:W0:Y:S01]  /*16a0*/  MUFU.SQRT R25, R25 ;  /* 0x0000001900197308 */ /* 0x000e220000002000 */
[----:B------:R-:W-:Y:S01]  /*16b0*/  @!P6 FMUL R19, R19, 16777216 ;  /* 0x4b8000001313e820 */ /* 0x000fe20000400000 */
[----:B------:R-:W-:Y:S01]  /*16c0*/  @!P6 FMUL R86, R86, 16777216 ;  /* 0x4b8000005656e820 */ /* 0x000fe20000400000 */
[----:B---3--:R-:W-:Y:S01]  /*16d0*/  FSETP.GT.AND P6, PT, R23, 8.50705917302346158658e+37, PT ;  /* 0x7e8000001700780b */ /* 0x008fe20003fc4000 */
[----:B------:R-:W-:Y:S01]  /*16e0*/  @P5 FMUL R20, R20, 0.25 ;  /* 0x3e80000014145820 */ /* 0x000fe20000400000 */
[----:B----4-:R-:W-:Y:S01]  /*16f0*/  FMUL R13, R52, R13 ;  /* 0x0000000d340d7220 */ /* 0x010fe20000400000 */
[----:B------:R-:W-:-:S02]  /*1700*/  FSEL R52, R6, 1, P5 ;  /* 0x3f80000006347808 */ /* 0x000fc40002800000 */
[----:B------:R-:W1:Y:S01]  /*1710*/  MUFU.SQRT R8, R8 ;  /* 0x0000000800087308 */ /* 0x000e620000002000 */
[----:B------:R-:W-:Y:S02]  /*1720*/  FSETP.GEU.AND P5, PT, R23, 1.175494350822287508e-38, PT ;  /* 0x008000001700780b */ /* 0x000fe40003fae000 */
[----:B------:R-:W-:Y:S01]  /*1730*/  @!P4 FMUL R20, R20, 16777216 ;  /* 0x4b8000001414c820 */ /* 0x000fe20000400000 */
[----:B------:R-:W-:-:S04]  /*1740*/  @!P4 FMUL R52, R52, 16777216 ;  /* 0x4b8000003434c820 */ /* 0x000fc80000400000 */
[----:B------:R-:W3:Y:S01]  /*1750*/  MUFU.RCP R7, R7 ;  /* 0x0000000700077308 */ /* 0x000ee20000001000 */
[----:B0-----:R-:W-:Y:S01]  /*1760*/  FSETP.GT.AND P4, PT, R25, 8.50705917302346158658e+37, PT ;  /* 0x7e8000001900780b */ /* 0x001fe20003f84000 */
[----:B------:R-:W-:-:S06]  /*1770*/  @P6 FMUL R23, R23, 0.25 ;  /* 0x3e80000017176820 */ /* 0x000fcc0000400000 */
[----:B------:R0:W-:Y:S01]  /*1780*/  MUFU.RCP R89, R58 ;  /* 0x0000003a00597308 */ /* 0x0001e20000001000 */
[----:B------:R-:W-:Y:S01]  /*1790*/  @!P5 FMUL R23, R23, 16777216 ;  /* 0x4b8000001717d820 */ /* 0x000fe20000400000 */
[----:B0-----:R-:W-:-:S06]  /*17a0*/  FSEL R58, R6, 1, P6 ;  /* 0x3f800000063a7808 */ /* 0x001fcc0003000000 */
[----:B------:R-:W0:Y:S01]  /*17b0*/  MUFU.RCP R19, R19 ;  /* 0x0000001300137308 */ /* 0x000e220000001000 */
[----:B------:R-:W-:Y:S01]  /*17c0*/  FSETP.GEU.AND P6, PT, R25, 1.175494350822287508e-38, PT ;  /* 0x008000001900780b */ /* 0x000fe20003fce000 */
[----:B------:R-:W-:Y:S01]  /*17d0*/  @!P5 FMUL R58, R58, 16777216 ;  /* 0x4b8000003a3ad820 */ /* 0x000fe20000400000 */
[----:B-1----:R-:W-:Y:S01]  /*17e0*/  FSETP.GT.AND P5, PT, R8, 8.50705917302346158658e+37, PT ;  /* 0x7e8000000800780b */ /* 0x002fe20003fa4000 */
[----:B---3--:R-:W-:Y:S01]  /*17f0*/  FMUL R7, R7, R66 ;  /* 0x0000004207077220 */ /* 0x008fe20000400000 */
[----:B------:R-:W-:-:S03]  /*1800*/  SEL R30, R30, RZ, P2 ;  /* 0x000000ff1e1e7207 */ /* 0x000fc60001000000 */
[----:B------:R-:W1:Y:S01]  /*1810*/  MUFU.SQRT R2, R2 ;  /* 0x0000000200027308 */ /* 0x000e620000002000 */
[----:B------:R-:W-:Y:S01]  /*1820*/  @P4 FMUL R25, R25, 0.25 ;  /* 0x3e80000019194820 */ /* 0x000fe20000400000 */
[----:B------:R-:W-:Y:S02]  /*1830*/  FSEL R66, R6, 1, P4 ;  /* 0x3f80000006427808 */ /* 0x000fe40002000000 */
[----:B------:R-:W-:Y:S01]  /*1840*/  FSETP.GEU.AND P4, PT, R8, 1.175494350822287508e-38, PT ;  /* 0x008000000800780b */ /* 0x000fe20003f8e000 */
[----:B------:R-:W-:Y:S01]  /*1850*/  FADD R30, R30, 0.0010000000474974513054 ;  /* 0x3a83126f1e1e7421 */ /* 0x000fe20000000000 */
[----:B------:R-:W-:Y:S01]  /*1860*/  @!P6 FMUL R25, R25, 16777216 ;  /* 0x4b8000001919e820 */ /* 0x000fe20000400000 */
[----:B------:R-:W-:Y:S01]  /*1870*/  @!P6 FMUL R66, R66, 16777216 ;  /* 0x4b8000004242e820 */ /* 0x000fe20000400000 */
[----:B------:R-:W-:Y:S01]  /*1880*/  FSETP.GT.AND P6, PT, R12, 8.50705917302346158658e+37, PT ;  /* 0x7e8000000c00780b */ /* 0x000fe20003fc4000 */
[----:B0-----:R-:W-:Y:S01]  /*1890*/  FMUL R19, R19, R86 ;  /* 0x0000005613137220 */ /* 0x001fe20000400000 */
[----:B------:R-:W-:Y:S01]  /*18a0*/  FSEL R86, R6, 1, P5 ;  /* 0x3f80000006567808 */ /* 0x000fe20002800000 */
[----:B------:R-:W0:Y:S01]  /*18b0*/  MUFU.SQRT R30, R30 ;  /* 0x0000001e001e7308 */ /* 0x000e220000002000 */
[----:B------:R-:W-:Y:S01]  /*18c0*/  @P5 FMUL R8, R8, 0.25 ;  /* 0x3e80000008085820 */ /* 0x000fe20000400000 */
[----:B------:R-:W-:-:S04]  /*18d0*/  FSETP.GEU.AND P5, PT, R12, 1.175494350822287508e-38, PT ;  /* 0x008000000c00780b */ /* 0x000fc80003fae000 */
[----:B------:R-:W-:Y:S02]  /*18e0*/  @!P4 FMUL R8, R8, 16777216 ;  /* 0x4b8000000808c820 */ /* 0x000fe40000400000 */
[----:B------:R-:W3:Y:S01]  /*18f0*/  MUFU.RCP R87, R20 ;  /* 0x0000001400577308 */ /* 0x000ee20000001000 */
[----:B------:R-:W-:Y:S01]  /*1900*/  @!P4 FMUL R86, R86, 16777216 ;  /* 0x4b8000005656c820 */ /* 0x000fe20000400000 */
[----:B-1----:R-:W-:Y:S01]  /*1910*/  FSETP.GT.AND P4, PT, R2, 8.50705917302346158658e+37, PT ;  /* 0x7e8000000200780b */ /* 0x002fe20003f84000 */
[----:B------:R-:W-:Y:S01]  /*1920*/  FMUL R10, R89, R10 ;  /* 0x0000000a590a7220 */ /* 0x000fe20000400000 */
[----:B------:R-:W-:Y:S01]  /*1930*/  FSEL R89, R6, 1, P6 ;  /* 0x3f80000006597808 */ /* 0x000fe20003000000 */
[----:B------:R-:W-:Y:S01]  /*1940*/  @P6 FMUL R12, R12, 0.25 ;  /* 0x3e8000000c0c6820 */ /* 0x000fe20000400000 */
[----:B------:R-:W-:-:S03]  /*1950*/  FSETP.GEU.AND P6, PT, R2, 1.175494350822287508e-38, PT ;  /* 0x008000000200780b */ /* 0x000fc60003fce000 */
[----:B------:R-:W-:Y:S01]  /*1960*/  @!P5 FMUL R12, R12, 16777216 ;  /* 0x4b8000000c0cd820 */ /* 0x000fe20000400000 */
[----:B------:R-:W-:Y:S01]  /*1970*/  @!P5 FMUL R89, R89, 16777216 ;  /* 0x4b8000005959d820 */ /* 0x000fe20000400000 */
[----:B0-----:R-:W-:Y:S01]  /*1980*/  FSETP.GT.AND P5, PT, R30, 8.50705917302346158658e+37, PT ;  /* 0x7e8000001e00780b */ /* 0x001fe20003fa4000 */
[----:B---3--:R-:W-:-:S03]  /*1990*/  FMUL R20, R87, R52 ;  /* 0x0000003457147220 */ /* 0x008fc60000400000 */
[----:B------:R-:W-:Y:S01]  /*19a0*/  @P4 FMUL R2, R2, 0.25 ;  /* 0x3e80000002024820 */ /* 0x000fe20000400000 */
[----:B------:R-:W-:Y:S02]  /*19b0*/  FSEL R52, R6, 1, P4 ;  /* 0x3f80000006347808 */ /* 0x000fe40002000000 */
[C---:B------:R-:W-:Y:S01]  /*19c0*/  FSETP.GEU.AND P4, PT, R30.reuse, 1.175494350822287508e-38, PT ;  /* 0x008000001e00780b */ /* 0x040fe20003f8e000 */
[----:B------:R-:W0:Y:S05]  /*19d0*/  MUFU.RCP R23, R23 ;  /* 0x0000001700177308 */ /* 0x000e2a0000001000 */
[----:B------:R-:W-:-:S03]  /*19e0*/  @P5 FMUL R30, R30, 0.25 ;  /* 0x3e8000001e1e5820 */ /* 0x000fc60000400000 */
[----:B------:R-:W1:Y:S08]  /*19f0*/  MUFU.RCP R87, R8 ;  /* 0x0000000800577308 */ /* 0x000e700000001000 */
[----:B------:R-:W3:Y:S01]  /*1a00*/  MUFU.RCP R12, R12 ;  /* 0x0000000c000c7308 */ /* 0x000ee20000001000 */
[----:B------:R-:W-:Y:S01]  /*1a10*/  @!P4 FMUL R30, R30, 16777216 ;  /* 0x4b8000001e1ec820 */ /* 0x000fe20000400000 */
[----:B0-----:R-:W-:Y:S01]  /*1a20*/  FMUL R23, R23, R58 ;  /* 0x0000003a17177220 */ /* 0x001fe20000400000 */
[----:B------:R-:W-:Y:S01]  /*1a30*/  SEL R34, R34, RZ, !P0 ;  /* 0x000000ff22227207 */ /* 0x000fe20004000000 */
[----:B-1----:R-:W-:-:S04]  /*1a40*/  FMUL R8, R87, R86 ;  /* 0x0000005657087220 */ /* 0x002fc80000400000 */
[----:B------:R-:W0:Y:S01]  /*1a50*/  MUFU.RCP R30, R30 ;  /* 0x0000001e001e7308 */ /* 0x000e220000001000 */
[----:B------:R-:W-:Y:S01]  /*1a60*/  SEL R87, R38, RZ, !P0 ;  /* 0x000000ff26577207 */ /* 0x000fe20004000000 */
[----:B---3--:R-:W-:Y:S01]  /*1a70*/  FMUL R58, R12, R89 ;  /* 0x000000590c3a7220 */ /* 0x008fe20000400000 */
[----:B------:R-:W-:Y:S02]  /*1a80*/  SEL R89, R39, RZ, !P0 ;  /* 0x000000ff27597207 */ /* 0x000fe40004000000 */
[----:B------:R-:W-:Y:S01]  /*1a90*/  SEL R12, R35, RZ, !P0 ;  /* 0x000000ff230c7207 */ /* 0x000fe20004000000 */
[----:B------:R-:W-:Y:S01]  /*1aa0*/  FADD R39, R34, -R87 ;  /* 0x8000005722277221 */ /* 0x000fe20000000000 */
[----:B------:R-:W-:Y:S02]  /*1ab0*/  FSEL R35, R6, 1, P5 ;  /* 0x3f80000006237808 */ /* 0x000fe40002800000 */
[----:B------:R-:W-:Y:S01]  /*1ac0*/  SEL R87, R40, RZ, !P0 ;  /* 0x000000ff28577207 */ /* 0x000fe20004000000 */
[----:B------:R-:W-:Y:S01]  /*1ad0*/  FADD R6, R12, -R89 ;  /* 0x800000590c067221 */ /* 0x000fe20000000000 */
[----:B------:R-:W-:Y:S01]  /*1ae0*/  SEL R36, R36, RZ, !P0 ;  /* 0x000000ff24247207 */ /* 0x000fe20004000000 */
[----:B------:R-:W-:Y:S01]  /*1af0*/  @!P6 FMUL R2, R2, 16777216 ;  /* 0x4b8000000202e820 */ /* 0x000fe20000400000 */
[----:B------:R-:W-:-:S02]  /*1b00*/  SEL R12, R41, RZ, !P0 ;  /* 0x000000ff290c7207 */ /* 0x000fc40004000000 */
[----:B------:R-:W-:Y:S01]  /*1b10*/  SEL R37, R37, RZ, !P0 ;  /* 0x000000ff25257207 */ /* 0x000fe20004000000 */
[----:B------:R-:W-:Y:S01]  /*1b20*/  @!P4 FMUL R35, R35, 16777216 ;  /* 0x4b8000002323c820 */ /* 0x000fe20000400000 */
[----:B------:R-:W-:Y:S01]  /*1b30*/  FMUL R6, R5, R6 ;  /* 0x0000000605067220 */ /* 0x000fe20000400000 */
[----:B------:R-:W-:Y:S01]  /*1b40*/  FMUL R39, R4, R39 ;  /* 0x0000002704277220 */ /* 0x000fe20000400000 */
[----:B------:R-:W-:Y:S01]  /*1b50*/  FADD R5, R36, -R87 ;  /* 0x8000005724057221 */ /* 0x000fe20000000000 */
[----:B------:R0:W-:Y:S01]  /*1b60*/  MUFU.RCP R91, R2 ;  /* 0x00000002005b7308 */ /* 0x0001e20000001000 */
[----:B------:R-:W-:Y:S01]  /*1b70*/  FADD R4, R37, -R12 ;  /* 0x8000000c25047221 */ /* 0x000fe20000000000 */
[----:B-----5:R-:W-:Y:S02]  /*1b80*/  SEL R43, R43, RZ, !P0 ;  /* 0x000000ff2b2b7207 */ /* 0x020fe40004000000 */
[----:B------:R-:W-:Y:S01]  /*1b90*/  SEL R12, R47, RZ, !P0 ;  /* 0x000000ff2f0c7207 */ /* 0x000fe20004000000 */
[----:B------:R-:W-:Y:S01]  /*1ba0*/  FMUL R10, R10, R5 ;  /* 0x000000050a0a7220 */ /* 0x000fe20000400000 */
[----:B------:R-:W-:Y:S01]  /*1bb0*/  SEL R48, R48, RZ, !P0 ;  /* 0x000000ff30307207 */ /* 0x000fe20004000000 */
[----:B0-----:R-:W-:Y:S01]  /*1bc0*/  FMUL R2, R30, R35 ;  /* 0x000000231e027220 */ /* 0x001fe20000400000 */
[----:B------:R-:W-:Y:S01]  /*1bd0*/  SEL R35, R44, RZ, !P0 ;  /* 0x000000ff2c237207 */ /* 0x000fe20004000000 */
[----:B------:R-:W-:Y:S01]  /*1be0*/  FFMA R5, R43, R6, R12 ;  /* 0x000000062b057223 */ /* 0x000fe2000000000c */
[----:B------:R-:W-:Y:S01]  /*1bf0*/  FMUL R30, R13, R4 ;  /* 0x000000040d1e7220 */ /* 0x000fe20000400000 */
[----:B------:R-:W-:-:S02]  /*1c00*/  SEL R34, R53, RZ, !P1 ;  /* 0x000000ff35227207 */ /* 0x000fc40004800000 */
[----:B------:R-:W-:Y:S01]  /*1c10*/  FFMA R6, R35, R10, R48 ;  /* 0x0000000a23067223 */ /* 0x000fe20000000030 */
[----:B------:R-:W-:Y:S02]  /*1c20*/  SEL R35, R56, RZ, !P1 ;  /* 0x000000ff38237207 */ /* 0x000fe40004800000 */
[----:B------:R-:W-:Y:S02]  /*1c30*/  SEL R13, R22, RZ, !P1 ;  /* 0x000000ff160d7207 */ /* 0x000fe40004800000 */
[----:B------:R-:W-:Y:S02]  /*1c40*/  SEL R12, R27, RZ, !P1 ;  /* 0x000000ff1b0c7207 */ /* 0x000fe40004800000 */
[----:B------:R-:W-:Y:S01]  /*1c50*/  SEL R50, R50, RZ, !P1 ;  /* 0x000000ff32327207 */ /* 0x000fe20004800000 */
[----:B------:R-:W-:Y:S01]  /*1c60*/  FADD R13, R13, -R34 ;  /* 0x800000220d0d7221 */ /* 0x000fe20000000000 */
[----:B------:R-:W-:Y:S01]  /*1c70*/  SEL R17, R17, RZ, !P1 ;  /* 0x000000ff11117207 */ /* 0x000fe20004800000 */
[----:B------:R-:W-:Y:S01]  /*1c80*/  FADD R12, R12, -R35 ;  /* 0x800000230c0c7221 */ /* 0x000fe20000000000 */
[----:B------:R-:W-:-:S02]  /*1c90*/  SEL R54, R54, RZ, !P1 ;  /* 0x000000ff36367207 */ /* 0x000fc40004800000 */
[----:B------:R-:W-:Y:S01]  /*1ca0*/  SEL R31, R31, RZ, !P1 ;  /* 0x000000ff1f1f7207 */ /* 0x000fe20004800000 */
[----:B------:R-:W-:Y:S01]  /*1cb0*/  FADD R17, R17, -R50 ;  /* 0x8000003211117221 */ /* 0x000fe20000000000 */
[----:B------:R-:W-:Y:S01]  /*1cc0*/  FMUL R13, R16, R13 ;  /* 0x0000000d100d7220 */ /* 0x000fe20000400000 */
[----:B------:R-:W-:Y:S01]  /*1cd0*/  FMUL R15, R15, R12 ;  /* 0x0000000c0f0f7220 */ /* 0x000fe20000400000 */
[----:B--2---:R-:W-:Y:S01]  /*1ce0*/  SEL R16, R63, RZ, !P1 ;  /* 0x000000ff3f107207 */ /* 0x004fe20004800000 */
[----:B------:R-:W-:Y:S01]  /*1cf0*/  FADD R12, R31, -R54 ;  /* 0x800000361f0c7221 */ /* 0x000fe20000000000 */
[----:B------:R-:W-:Y:S02]  /*1d00*/  SEL R59, R59, RZ, !P1 ;  /* 0x000000ff3b3b7207 */ /* 0x000fe40004800000 */
[----:B------:R-:W-:Y:S02]  /*1d10*/  SEL R62, R62, RZ, !P1 ;  /* 0x000000ff3e3e7207 */ /* 0x000fe40004800000 */
[----:B------:R-:W-:Y:S01]  /*1d20*/  SEL R31, R64, RZ, !P1 ;  /* 0x000000ff401f7207 */ /* 0x000fe20004800000 */
[----:B------:R-:W0:Y:S01]  /*1d30*/  MUFU.RCP R25, R25 ;  /* 0x0000001900197308 */ /* 0x000e220000001000 */
[----:B------:R-:W-:Y:S01]  /*1d40*/  FMUL R14, R14, R17 ;  /* 0x000000110e0e7220 */ /* 0x000fe20000400000 */
[----:B------:R-:W-:Y:S01]  /*1d50*/  SEL R27, R60, RZ, !P1 ;  /* 0x000000ff3c1b7207 */ /* 0x000fe20004800000 */
[----:B------:R-:W-:Y:S01]  /*1d60*/  FMUL R17, R7, R12 ;  /* 0x0000000c07117220 */ /* 0x000fe20000400000 */
[----:B------:R-:W-:Y:S01]  /*1d70*/  SEL R22, R61, RZ, !P1 ;  /* 0x000000ff3d167207 */ /* 0x000fe20004800000 */
[----:B------:R-:W-:Y:S01]  /*1d80*/  FFMA R12, R16, R13, R59 ;  /* 0x0000000d100c7223 */ /* 0x000fe2000000003b */
[----:B------:R-:W-:Y:S01]  /*1d90*/  SEL R67, R67, RZ, !P3 ;  /* 0x000000ff43437207 */ /* 0x000fe20005800000 */
[----:B------:R-:W-:Y:S01]  /*1da0*/  FFMA R13, R62, R15, R31 ;  /* 0x0000000f3e0d7223 */ /* 0x000fe2000000001f */
[----:B------:R-:W-:Y:S01]  /*1db0*/  SEL R18, R18, RZ, !P3 ;  /* 0x000000ff12127207 */ /* 0x000fe20005800000 */
[----:B------:R-:W-:Y:S01]  /*1dc0*/  FFMA R7, R27, R14, R22 ;  /* 0x0000000e1b077223 */ /* 0x000fe20000000016 */
[----:B------:R-:W-:-:S02]  /*1dd0*/  SEL R70, R70, RZ, !P3 ;  /* 0x000000ff46467207 */ /* 0x000fc40005800000 */
[----:B------:R-:W-:Y:S02]  /*1de0*/  SEL R15, R24, RZ, !P3 ;  /* 0x000000ff180f7207 */ /* 0x000fe40005800000 */
[----:B------:R-:W-:Y:S02]  /*1df0*/  SEL R14, R57, RZ, !P1 ;  /* 0x000000ff390e7207 */ /* 0x000fe40004800000 */
[----:B------:R-:W-:Y:S01]  /*1e00*/  SEL R65, R65, RZ, !P1 ;  /* 0x000000ff41417207 */ /* 0x000fe20004800000 */
[----:B------:R-:W-:Y:S01]  /*1e10*/  FADD R16, R18, -R67 ;  /* 0x8000004312107221 */ /* 0x000fe20000000000 */
[----:B------:R-:W-:Y:S01]  /*1e20*/  SEL R69, R69, RZ, !P3 ;  /* 0x000000ff45457207 */ /* 0x000fe20005800000 */
[----:B------:R-:W-:Y:S01]  /*1e30*/  FADD R15, R15, -R70 ;  /* 0x800000460f0f7221 */ /* 0x000fe20000000000 */
[----:B------:R-:W-:Y:S01]  /*1e40*/  SEL R18, R28, RZ, !P3 ;  /* 0x000000ff1c127207 */ /* 0x000fe20005800000 */
[----:B------:R-:W-:Y:S01]  /*1e50*/  FFMA R14, R14, R17, R65 ;  /* 0x000000110e0e7223 */ /* 0x000fe20000000041 */
[----:B------:R-:W-:-:S02]  /*1e60*/  SEL R27, R68, RZ, !P3 ;  /* 0x000000ff441b7207 */ /* 0x000fc40005800000 */
[----:B------:R-:W-:Y:S01]  /*1e70*/  SEL R32, R32, RZ, !P3 ;  /* 0x000000ff20207207 */ /* 0x000fe20005800000 */
[----:B------:R-:W-:Y:S01]  /*1e80*/  FMUL R19, R19, R16 ;  /* 0x0000001013137220 */ /* 0x000fe20000400000 */
[----:B------:R-:W-:Y:S02]  /*1e90*/  SEL R45, R45, RZ, !P0 ;  /* 0x000000ff2d2d7207 */ /* 0x000fe40004000000 */
[----:B------:R-:W-:Y:S02]  /*1ea0*/  SEL R10, R49, RZ, !P0 ;  /* 0x000000ff310a7207 */ /* 0x000fe40004000000 */
[----:B------:R-:W-:Y:S02]  /*1eb0*/  SEL R22, R71, RZ, !P3 ;  /* 0x000000ff47167207 */ /* 0x000fe40005800000 */
[----:B------:R-:W-:Y:S01]  /*1ec0*/  SEL R77, R77, RZ, !P3 ;  /* 0x000000ff4d4d7207 */ /* 0x000fe20005800000 */
[----:B------:R-:W-:Y:S01]  /*1ed0*/  FMUL R15, R20, R15 ;  /* 0x0000000f140f7220 */ /* 0x000fe20000400000 */
[----:B------:R-:W-:-:S02]  /*1ee0*/  SEL R72, R72, RZ, !P3 ;  /* 0x000000ff48487207 */ /* 0x000fc40005800000 */
[----:B------:R-:W-:Y:S01]  /*1ef0*/  SEL R17, R76, RZ, !P3 ;  /* 0x000000ff4c117207 */ /* 0x000fe20005800000 */
[----:B------:R-:W-:Y:S01]  /*1f00*/  FADD R18, R18, -R69 ;  /* 0x8000004512127221 */ /* 0x000fe20000000000 */
[----:B0-----:R-:W-:Y:S01]  /*1f10*/  FMUL R25, R25, R66 ;  /* 0x0000004219197220 */ /* 0x001fe20000400000 */
[----:B------:R-:W-:Y:S01]  /*1f20*/  FADD R16, R32, -R27 ;  /* 0x8000001b20107221 */ /* 0x000fe20000000000 */
[----:B------:R-:W-:Y:S01]  /*1f30*/  FFMA R10, R45, R30, R10 ;  /* 0x0000001e2d0a7223 */ /* 0x000fe2000000000a */
[----:B------:R-:W-:Y:S01]  /*1f40*/  FFMA R22, R22, R19, R77 ;  /* 0x0000001316167223 */ /* 0x000fe2000000004d */
[----:B------:R-:W-:Y:S01]  /*1f50*/  SEL R28, R11, RZ, !P3 ;  /* 0x000000ff0b1c7207 */ /* 0x000fe20005800000 */
[----:B------:R-:W-:Y:S01]  /*1f60*/  FFMA R20, R72, R15, R17 ;  /* 0x0000000f48147223 */ /* 0x000fe20000000011 */
[----:B------:R-:W-:Y:S01]  /*1f70*/  SEL R30, R79, RZ, P2 ;  /* 0x000000ff4f1e7207 */ /* 0x000fe20001000000 */
[----:B------:R-:W-:Y:S01]  /*1f80*/  FMUL R18, R23, R18 ;  /* 0x0000001217127220 */ /* 0x000fe20000400000 */
[----:B------:R-:W-:-:S02]  /*1f90*/  SEL R19, R73, RZ, !P3 ;  /* 0x000000ff49137207 */ /* 0x000fc40005800000 */
[----:B------:R-:W-:Y:S02]  /*1fa0*/  SEL R24, R75, RZ, !P3 ;  /* 0x000000ff4b187207 */ /* 0x000fe40005800000 */
[----:B------:R-:W-:Y:S01]  /*1fb0*/  SEL R11, R21, RZ, P2 ;  /* 0x000000ff150b7207 */ /* 0x000fe20001000000 */
[----:B------:R-:W-:Y:S01]  /*1fc0*/  FMUL R16, R25, R16 ;  /* 0x0000001019107220 */ /* 0x000fe20000400000 */
[----:B------:R-:W-:Y:S02]  /*1fd0*/  SEL R15, R74, RZ, !P3 ;  /* 0x000000ff4a0f7207 */ /* 0x000fe40005800000 */
[----:B------:R-:W-:Y:S02]  /*1fe0*/  SEL R23, R78, RZ, P2 ;  /* 0x000000ff4e177207 */ /* 0x000fe40001000000 */
[----:B------:R-:W-:Y:S01]  /*1ff0*/  SEL R26, R26, RZ, P2 ;  /* 0x000000ff1a1a7207 */ /* 0x000fe20001000000 */
[----:B------:R-:W-:Y:S01]  /*2000*/  FFMA R19, R19, R18, R24 ;  /* 0x0000001213137223 */ /* 0x000fe20000000018 */
[----:B------:R-:W-:Y:S01]  /*2010*/  SEL R80, R80, RZ, P2 ;  /* 0x000000ff50507207 */ /* 0x000fe20001000000 */
[----:B------:R-:W-:Y:S01]  /*2020*/  FADD R11, R11, -R30 ;  /* 0x8000001e0b0b7221 */ /* 0x000fe20000000000 */
[----:B------:R-:W-:Y:S01]  /*2030*/  SEL R17, R29, RZ, P2 ;  /* 0x000000ff1d117207 */ /* 0x000fe20001000000 */
[----:B------:R-:W-:Y:S01]  /*2040*/  @!P6 FMUL R52, R52, 16777216 ;  /* 0x4b8000003434e820 */ /* 0x000fe20000400000 */
[----:B------:R-:W-:Y:S01]  /*2050*/  FFMA R18, R15, R16, R28 ;  /* 0x000000100f127223 */ /* 0x000fe2000000001c */
[----:B------:R-:W-:Y:S01]  /*2060*/  FADD R15, R26, -R23 ;  /* 0x800000171a0f7221 */ /* 0x000fe20000000000 */
[----:B------:R-:W-:-:S02]  /*2070*/  SEL R16, R81, RZ, P2 ;  /* 0x000000ff51107207 */ /* 0x000fc40001000000 */
[----:B------:R-:W-:Y:S01]  /*2080*/  SEL R33, R33, RZ, P2 ;  /* 0x000000ff21217207 */ /* 0x000fe20001000000 */
[----:B------:R-:W-:Y:S01]  /*2090*/  FMUL R8, R8, R11 ;  /* 0x0000000b08087220 */ /* 0x000fe20000400000 */
[----:B------:R-:W-:Y:S02]  /*20a0*/  SEL R51, R51, RZ, P2 ;  /* 0x000000ff33337207 */ /* 0x000fe40001000000 */
[----:B------:R-:W-:Y:S01]  /*20b0*/  SEL R82, R82, RZ, P2 ;  /* 0x000000ff52527207 */ /* 0x000fe20001000000 */
[----:B------:R-:W-:Y:S01]  /*20c0*/  FMUL R52, R91, R52 ;  /* 0x000000345b347220 */ /* 0x000fe20000400000 */
[----:B------:R-:W-:Y:S01]  /*20d0*/  FADD R17, R17, -R80 ;  /* 0x8000005011117221 */ /* 0x000fe20000000000 */
[----:B------:R-:W-:Y:S01]  /*20e0*/  SEL R24, R9, RZ, P2 ;  /* 0x000000ff09187207 */ /* 0x000fe20001000000 */
[----:B------:R-:W-:Y:S01]  /*20f0*/  FMUL R15, R58, R15 ;  /* 0x0000000f3a0f7220 */ /* 0x000fe20000400000 */
[----:B------:R-:W-:Y:S01]  /*2100*/  SEL R85, R85, RZ, P2 ;  /* 0x000000ff55557207 */ /* 0x000fe20001000000 */
[----:B------:R-:W-:Y:S01]  /*2110*/  FADD R11, R33, -R16 ;  /* 0x80000010210b7221 */ /* 0x000fe20000000000 */
[----:B------:R-:W-:Y:S01]  /*2120*/  FFMA R8, R51, R8, R82 ;  /* 0x0000000833087223 */ /* 0x000fe20000000052 */
[----:B------:R-:W-:Y:S01]  /*2130*/  SEL R55, R55, RZ, P2 ;  /* 0x000000ff37377207 */ /* 0x000fe20001000000 */
[----:B------:R-:W-:Y:S01]  /*2140*/  FMUL R52, R52, R17 ;  /* 0x0000001134347220 */ /* 0x000fe20000400000 */
[----:B------:R-:W-:Y:S01]  /*2150*/  SEL R84, R84, RZ, P2 ;  /* 0x000000ff54547207 */ /* 0x000fe20001000000 */
[----:B------:R-:W-:Y:S01]  /*2160*/  FFMA R15, R24, R15, R85 ;  /* 0x0000000f180f7223 */ /* 0x000fe20000000055 */
[----:B------:R-:W-:Y:S01]  /*2170*/  SEL R26, R3, RZ, P2 ;  /* 0x000000ff031a7207 */ /* 0x000fe20001000000 */
[----:B------:R-:W-:Y:S01]  /*2180*/  FMUL R2, R2, R11 ;  /* 0x0000000b02027220 */ /* 0x000fe20000400000 */
[----:B------:R-:W-:Y:S01]  /*2190*/  SEL R83, R83, RZ, P2 ;  /* 0x000000ff53537207 */ /* 0x000fe20001000000 */
[----:B------:R-:W-:Y:S01]  /*21a0*/  FFMA R52, R55, R52, R84 ;  /* 0x0000003437347223 */ /* 0x000fe20000000054 */
[----:B------:R-:W-:Y:S01]  /*21b0*/  FSETP.GEU.AND P5, PT, R8, RZ, PT ;  /* 0x000000ff0800720b */ /* 0x000fe20003fae000 */
[----:B------:R-:W0:Y:S01]  /*21c0*/  LDC.64 R16, c[0x0][0x2b0] ;  /* 0x0000ac00ff107b82 */ /* 0x000e220000000a00 */
[----:B------:R-:W-:Y:S01]  /*21d0*/  FSETP.GEU.AND P4, PT, R22, RZ, PT ;  /* 0x000000ff1600720b */ /* 0x000fe20003f8e000 */
[----:B------:R-:W-:Y:S01]  /*21e0*/  FFMA R83, R26, R2, R83 ;  /* 0x000000021a537223 */ /* 0x000fe20000000053 */
[----:B------:R-:W-:-:S02]  /*21f0*/  FSETP.GEU.AND P6, PT, R15, RZ, PT ;  /* 0x000000ff0f00720b */ /* 0x000fc40003fce000 */
[----:B------:R-:W-:Y:S02]  /*2200*/  FSEL R8, R8, RZ, P5 ;  /* 0x000000ff08087208 */ /* 0x000fe40002800000 */
[----:B------:R-:W-:Y:S02]  /*2210*/  FSEL R24, R22, RZ, P4 ;  /* 0x000000ff16187208 */ /* 0x000fe40002000000 */
[----:B------:R-:W-:Y:S02]  /*2220*/  FSETP.GEU.AND P5, PT, R20, RZ, PT ;  /* 0x000000ff1400720b */ /* 0x000fe40003fae000 */
[----:B------:R-:W-:Y:S02]  /*2230*/  FSETP.GEU.AND P4, PT, R52, RZ, PT ;  /* 0x000000ff3400720b */ /* 0x000fe40003f8e000 */
[----:B------:R-:W-:Y:S02]  /*2240*/  FSEL R15, R15, RZ, P6 ;  /* 0x000000ff0f0f7208 */ /* 0x000fe40003000000 */
[----:B------:R-:W-:-:S02]  /*2250*/  FSETP.GEU.AND P6, PT, R83, RZ, PT ;  /* 0x000000ff5300720b */ /* 0x000fc40003fce000 */
[----:B------:R-:W-:Y:S02]  /*2260*/  FSEL R25, R20, RZ, P5 ;  /* 0x000000ff14197208 */ /* 0x000fe40002800000 */
[----:B------:R-:W-:Y:S02]  /*2270*/  FSEL R52, R52, RZ, P4 ;  /* 0x000000ff34347208 */ /* 0x000fe40002000000 */
[----:B------:R-:W-:Y:S02]  /*2280*/  FSETP.GEU.AND P5, PT, R19, RZ, PT ;  /* 0x000000ff1300720b */ /* 0x000fe40003fae000 */
[----:B------:R-:W-:Y:S02]  /*2290*/  FSETP.GEU.AND P4, PT, R18, RZ, PT ;  /* 0x000000ff1200720b */ /* 0x000fe40003f8e000 */
[----:B------:R-:W-:Y:S02]  /*22a0*/  SEL R42, R42, RZ, !P0 ;  /* 0x000000ff2a2a7207 */ /* 0x000fe40004000000 */
[----:B------:R-:W-:-:S02]  /*22b0*/  SEL R37, R46, RZ, !P0 ;  /* 0x000000ff2e257207 */ /* 0x000fc40004000000 */
[----:B------:R-:W-:Y:S02]  /*22c0*/  FSEL R83, R83, RZ, P6 ;  /* 0x000000ff53537208 */ /* 0x000fe40003000000 */
[----:B------:R-:W-:Y:S02]  /*22d0*/  FSEL R26, R19, RZ, P5 ;  /* 0x000000ff131a7208 */ /* 0x000fe40002800000 */
[----:B------:R-:W-:Y:S01]  /*22e0*/  FSEL R27, R18, RZ, P4 ;  /* 0x000000ff121b7208 */ /* 0x000fe20002000000 */
[----:B------:R-:W-:Y:S01]  /*22f0*/  FFMA R4, R42, R39, R37 ;  /* 0x000000272a047223 */ /* 0x000fe20000000025 */
[----:B------:R-:W-:Y:S02]  /*2300*/  @P3 FSEL R24, R8, RZ, P2 ;  /* 0x000000ff08183208 */ /* 0x000fe40001000000 */
[----:B------:R-:W-:Y:S02]  /*2310*/  @P3 FSEL R25, R15, RZ, P2 ;  /* 0x000000ff0f193208 */ /* 0x000fe40001000000 */
[----:B------:R-:W-:-:S02]  /*2320*/  @P3 FSEL R26, R52, RZ, P2 ;  /* 0x000000ff341a3208 */ /* 0x000fc40001000000 */
[----:B------:R-:W-:Y:S02]  /*2330*/  @P3 FSEL R27, R83, RZ, P2 ;  /* 0x000000ff531b3208 */ /* 0x000fe40001000000 */
[----:B------:R-:W-:Y:S02]  /*2340*/  FSETP.GEU.AND P2, PT, R7, RZ, PT ;  /* 0x000000ff0700720b */ /* 0x000fe40003f4e000 */
[----:B------:R-:W-:Y:S02]  /*2350*/  FSETP.GEU.AND P3, PT, R12, RZ, PT ;  /* 0x000000ff0c00720b */ /* 0x000fe40003f6e000 */
[----:B------:R-:W-:Y:S02]  /*2360*/  FSETP.GEU.AND P4, PT, R13, RZ, PT ;  /* 0x000000ff0d00720b */ /* 0x000fe40003f8e000 */
[----:B------:R-:W-:Y:S02]  /*2370*/  FSETP.GEU.AND P5, PT, R14, RZ, PT ;  /* 0x000000ff0e00720b */ /* 0x000fe40003fae000 */
[----:B------:R-:W-:-:S02]  /*2380*/  @!P1 FSEL R24, R7, RZ, P2 ;  /* 0x000000ff07189208 */ /* 0x000fc40001000000 */
[----:B------:R-:W-:Y:S02]  /*2390*/  @!P1 FSEL R25, R12, RZ, P3 ;  /* 0x000000ff0c199208 */ /* 0x000fe40001800000 */
[----:B------:R-:W-:Y:S02]  /*23a0*/  @!P1 FSEL R26, R13, RZ, P4 ;  /* 0x000000ff0d1a9208 */ /* 0x000fe40002000000 */
[----:B------:R-:W-:Y:S02]  /*23b0*/  @!P1 FSEL R27, R14, RZ, P5 ;  /* 0x000000ff0e1b9208 */ /* 0x000fe40002800000 */
[----:B------:R-:W-:Y:S02]  /*23c0*/  FSETP.GEU.AND P1, PT, R4, RZ, PT ;  /* 0x000000ff0400720b */ /* 0x000fe40003f2e000 */
[----:B------:R-:W-:Y:S02]  /*23d0*/  FSETP.GEU.AND P2, PT, R5, RZ, PT ;  /* 0x000000ff0500720b */ /* 0x000fe40003f4e000 */
[----:B------:R-:W-:-:S02]  /*23e0*/  FSETP.GEU.AND P3, PT, R6, RZ, PT ;  /* 0x000000ff0600720b */ /* 0x000fc40003f6e000 */
[----:B------:R-:W-:Y:S01]  /*23f0*/  FSETP.GEU.AND P4, PT, R10, RZ, PT ;  /* 0x000000ff0a00720b */ /* 0x000fe20003f8e000 */
[----:B0-----:R-:W-:Y:S01]  /*2400*/  IMAD.WIDE R2, R0, 0x4, R16 ;  /* 0x0000000400027825 */ /* 0x001fe200078e0210 */
[----:B------:R-:W-:Y:S02]  /*2410*/  @!P0 FSEL R24, R4, RZ, P1 ;  /* 0x000000ff04188208 */ /* 0x000fe40000800000 */
[----:B------:R-:W-:Y:S02]  /*2420*/  @!P0 FSEL R25, R5, RZ, P2 ;  /* 0x000000ff05198208 */ /* 0x000fe40001000000 */
[----:B------:R-:W-:Y:S02]  /*2430*/  @!P0 FSEL R26, R6, RZ, P3 ;  /* 0x000000ff061a8208 */ /* 0x000fe40001800000 */
[----:B------:R-:W-:-:S05]  /*2440*/  @!P0 FSEL R27, R10, RZ, P4 ;  /* 0x000000ff0a1b8208 */ /* 0x000fca0002000000 */
[----:B------:R-:W-:Y:S01]  /*2450*/  STG.E.128 desc[UR4][R2.64], R24 ;  /* 0x0000001802007986 */ /* 0x000fe2000c101d04 */
[----:B------:R-:W-:Y:S05]  /*2460*/  EXIT ;  /* 0x000000000000794d */ /* 0x000fea0003800000 */
.L_x_0:
[----:B------:R-:W-:-:S00]  /*2470*/  BRA `(.L_x_0) ;  /* 0xfffffffc00fc7947 */ /* 0x000fc0000383ffff */
[----:B------:R-:W-:-:S00]  /*2480*/  NOP ;  /* 0x0000000000007918 */ /* 0x000fc00000000000 */
[----:B------:R-:W-:-:S00]  /*2490*/  NOP ;  /* 0x0000000000007918 */ /* 0x000fc00000000000 */
[----:B------:R-:W-:-:S00]  /*24a0*/  NOP ;  /* 0x0000000000007918 */ /* 0x000fc00000000000 */
[----:B------:R-:W-:-:S00]  /*24b0*/  NOP ;  /* 0x0000000000007918 */ /* 0x000fc00000000000 */
[----:B------:R-:W-:-:S00]  /*24c0*/  NOP ;  /* 0x0000000000007918 */ /* 0x000fc00000000000 */
[----:B------:R-:W-:-:S00]  /*24d0*/  NOP ;  /* 0x0000000000007918 */ /* 0x000fc00000000000 */
[----:B------:R-:W-:-:S00]  /*24e0*/  NOP ;  /* 0x0000000000007918 */ /* 0x000fc00000000000 */
[----:B------:R-:W-:-:S00]  /*24f0*/  NOP ;  /* 0x0000000000007918 */ /* 0x000fc00000000000 */
.L_x_1:


//--------------------- .nv.global.init           --------------------------
	.section	.nv.global.init,"aw",@progbits
.nv.global.init:
	.type		_$_str,@object
	.size		_$_str,(_$_str_$_2 - _$_str)
_$_str:
        /*0000*/ 	.byte	0x5f, 0x5f, 0x43, 0x55, 0x44, 0x41, 0x5f, 0x46, 0x54, 0x5a, 0x00
	.type		_$_str_$_2,@object
	.size		_$_str_$_2,(.L_1 - _$_str_$_2)
_$_str_$_2:
        /*000b*/ 	.byte	0x5f, 0x5f, 0x43, 0x55, 0x44, 0x41, 0x5f, 0x50, 0x52, 0x45, 0x43, 0x5f, 0x53, 0x51, 0x52, 0x54
        /*001b*/ 	.byte	0x00
.L_1:


//--------------------- .nv.constant0.triton_poi_fused_cat_5 --------------------------
	.section	.nv.constant0.triton_poi_fused_cat_5,"a",@progbits
	.sectionflags	@""
	.align	4
.nv.constant0.triton_poi_fused_cat_5:
	.zero		700
